// auto-generated by cutlass_sweep.gemm — config: {"arch": "sm_90", "cluster_m": 1, "cluster_n": 1, "dtype": "int8", "dtype_b": "int8", "layout": "tt", "stages": 0, "tile_k": 128, "tile_m": 256, "tile_n": 64}
#include "cutlass/cutlass.h"
#include "cutlass/gemm/collective/collective_builder.hpp"
#include "cutlass/gemm/device/gemm_universal_adapter.h"
#include "cutlass/gemm/kernel/gemm_universal.hpp"
#include "cutlass/epilogue/collective/collective_builder.hpp"

using ElemA = int8_t;
using ElemB = int8_t;
using ElemCD = int8_t;
using Acc  = int32_t;
using TileShape    = cute::Shape<cute::_256, cute::_64, cute::_128>;
using ClusterShape = cute::Shape<cute::_1, cute::_1, cute::_1>;

using CollectiveEpilogue = typename cutlass::epilogue::collective::CollectiveBuilder<
    cutlass::arch::Sm90, cutlass::arch::OpClassTensorOp,
    TileShape, ClusterShape,
    cutlass::epilogue::collective::EpilogueTileAuto,
    Acc, Acc,
    ElemCD, cutlass::layout::RowMajor, 128 / cutlass::sizeof_bits<ElemCD>::value,
    ElemCD, cutlass::layout::RowMajor, 128 / cutlass::sizeof_bits<ElemCD>::value,
    cutlass::epilogue::collective::EpilogueScheduleAuto
  >::CollectiveOp;

using CollectiveMainloop = typename cutlass::gemm::collective::CollectiveBuilder<
    cutlass::arch::Sm90, cutlass::arch::OpClassTensorOp,
    ElemA, cutlass::layout::ColumnMajor, 128 / cutlass::sizeof_bits<ElemA>::value,
    ElemB, cutlass::layout::ColumnMajor, 128 / cutlass::sizeof_bits<ElemB>::value,
    Acc,
    TileShape, ClusterShape,
    cutlass::gemm::collective::StageCountAutoCarveout<static_cast<int>(sizeof(typename CollectiveEpilogue::SharedStorage))>,
    cutlass::gemm::collective::KernelScheduleAuto
  >::CollectiveOp;

using GemmKernel = cutlass::gemm::kernel::GemmUniversal<
    cute::Shape<int,int,int,int>,
    CollectiveMainloop,
    CollectiveEpilogue
>;
using Gemm = cutlass::gemm::device::GemmUniversalAdapter<GemmKernel>;

// Force the device kernel symbol into the cubin without needing a host main.
auto* _anchor = &cutlass::device_kernel<GemmKernel>;


// ===== COMPILED SASS (sm_90a) =====

	.target	sm_90a

	.elftype	@"ET_EXEC"


//--------------------- .note.nv.tkinfo           --------------------------
	.section	.note.nv.tkinfo,"",@"SHT_NOTE"
	.sectionflags	@"SHF_NOTE_NV_TKINFO"
	.tkinfo
        /*0018*/ 	.word	0x00000002
        /*0030*/ 	.string	""
        /*0030*/ 	.string	"ptxas"
        /*0030*/ 	.string	"Cuda compilation tools, release 13.0, V13.0.88"
        /*0030*/ 	.string	"Build cuda_13.0.r13.0/compiler.36424714_0"
        /*0030*/ 	.string	"-arch sm_90a -m 64 "



//--------------------- .note.nv.cuinfo           --------------------------
	.section	.note.nv.cuinfo,"",@"SHT_NOTE"
	.sectionflags	@"SHF_NOTE_NV_CUINFO"
        /*0018*/ 	.short	0x0002
        /*001a*/ 	.short	0x005a
        /*001c*/ 	.short	0x0082
	.zero		2


//--------------------- .nv.info                  --------------------------
	.section	.nv.info,"",@"SHT_CUDA_INFO"
	.align	4


	//----- nvinfo : EIATTR_REGCOUNT
	.align		4
        /*0000*/ 	.byte	0x04, 0x2f
        /*0002*/ 	.short	(.L_16 - .L_15)
	.align		4
.L_15:
        /*0004*/ 	.word	index@(_ZN7cutlass13device_kernelINS_4gemm6kernel13GemmUniversalIN4cute5tupleIJiiiiEEENS1_10collective13CollectiveMmaINS1_39MainloopSm90TmaGmmaRmemAWarpSpecializedILi5ENS5_IJNS4_1CILi1EEESB_SB_EEENS1_35KernelTmaWarpSpecializedCooperativeEEENS5_IJNSA_ILi256EEENSA_ILi64EEENSA_ILi128EEEEEEaNS5_IJSB_llEEEaNS5_IJlSB_lEEENS4_8TiledMMAINS4_8MMA_AtomIJNS4_4SM904GMMA26MMA_64x64x32_S32S8S8_RS_TNEEEENS4_6LayoutINS5_IJNSA_ILi2EEESB_SB_EEENS5_IJSB_NSA_ILi0EEESU_EEEEENS5_IJNS4_10UnderscoreESX_SX_EEEEENS4_13SM90_TMA_LOADENS4_14ComposedLayoutINS4_7SwizzleILi3ELi4ELi3EEENS4_18smem_ptr_flag_bitsILi8EEENSR_INS5_IJSH_NSA_ILi8EEEEEENS5_IJSB_SH_EEEEEEENS4_9Copy_AtomIJNS4_39AutoVectorizingCopyWithAssumedAlignmentILi128EEEaEEENS4_8identityES10_NS11_IS13_S15_NSR_INS5_IJS16_SH_EEENS5_IJSH_SB_EEEEEEEvS1F_EENS_8epilogue10collective6detail29Sm90TmaWarpSpecializedAdapterINS1M_15DefaultEpilogueIaSK_SK_NS1L_6thread17LinearCombinationIaLi1EiiLNS1Q_9ScaleType4KindE0ELNS_15FloatRoundStyleE2EaEENS1_15EpilogueDefaultEEEEEvvEEEEvNT_6ParamsE)
        /*0008*/ 	.word	0x000000a8


	//----- nvinfo : EIATTR_FRAME_SIZE
	.align		4
.L_16:
        /*000c*/ 	.byte	0x04, 0x11
        /*000e*/ 	.short	(.L_18 - .L_17)
	.align		4
.L_17:
        /*0010*/ 	.word	index@(_ZN7cutlass13device_kernelINS_4gemm6kernel13GemmUniversalIN4cute5tupleIJiiiiEEENS1_10collective13CollectiveMmaINS1_39MainloopSm90TmaGmmaRmemAWarpSpecializedILi5ENS5_IJNS4_1CILi1EEESB_SB_EEENS1_35KernelTmaWarpSpecializedCooperativeEEENS5_IJNSA_ILi256EEENSA_ILi64EEENSA_ILi128EEEEEEaNS5_IJSB_llEEEaNS5_IJlSB_lEEENS4_8TiledMMAINS4_8MMA_AtomIJNS4_4SM904GMMA26MMA_64x64x32_S32S8S8_RS_TNEEEENS4_6LayoutINS5_IJNSA_ILi2EEESB_SB_EEENS5_IJSB_NSA_ILi0EEESU_EEEEENS5_IJNS4_10UnderscoreESX_SX_EEEEENS4_13SM90_TMA_LOADENS4_14ComposedLayoutINS4_7SwizzleILi3ELi4ELi3EEENS4_18smem_ptr_flag_bitsILi8EEENSR_INS5_IJSH_NSA_ILi8EEEEEENS5_IJSB_SH_EEEEEEENS4_9Copy_AtomIJNS4_39AutoVectorizingCopyWithAssumedAlignmentILi128EEEaEEENS4_8identityES10_NS11_IS13_S15_NSR_INS5_IJS16_SH_EEENS5_IJSH_SB_EEEEEEEvS1F_EENS_8epilogue10collective6detail29Sm90TmaWarpSpecializedAdapterINS1M_15DefaultEpilogueIaSK_SK_NS1L_6thread17LinearCombinationIaLi1EiiLNS1Q_9ScaleType4KindE0ELNS_15FloatRoundStyleE2EaEENS1_15EpilogueDefaultEEEEEvvEEEEvNT_6ParamsE)
        /*0014*/ 	.word	0x00000000


	//----- nvinfo : EIATTR_MIN_STACK_SIZE
	.align		4
.L_18:
        /*0018*/ 	.byte	0x04, 0x12
        /*001a*/ 	.short	(.L_20 - .L_19)
	.align		4
.L_19:
        /*001c*/ 	.word	index@(_ZN7cutlass13device_kernelINS_4gemm6kernel13GemmUniversalIN4cute5tupleIJiiiiEEENS1_10collective13CollectiveMmaINS1_39MainloopSm90TmaGmmaRmemAWarpSpecializedILi5ENS5_IJNS4_1CILi1EEESB_SB_EEENS1_35KernelTmaWarpSpecializedCooperativeEEENS5_IJNSA_ILi256EEENSA_ILi64EEENSA_ILi128EEEEEEaNS5_IJSB_llEEEaNS5_IJlSB_lEEENS4_8TiledMMAINS4_8MMA_AtomIJNS4_4SM904GMMA26MMA_64x64x32_S32S8S8_RS_TNEEEENS4_6LayoutINS5_IJNSA_ILi2EEESB_SB_EEENS5_IJSB_NSA_ILi0EEESU_EEEEENS5_IJNS4_10UnderscoreESX_SX_EEEEENS4_13SM90_TMA_LOADENS4_14ComposedLayoutINS4_7SwizzleILi3ELi4ELi3EEENS4_18smem_ptr_flag_bitsILi8EEENSR_INS5_IJSH_NSA_ILi8EEEEEENS5_IJSB_SH_EEEEEEENS4_9Copy_AtomIJNS4_39AutoVectorizingCopyWithAssumedAlignmentILi128EEEaEEENS4_8identityES10_NS11_IS13_S15_NSR_INS5_IJS16_SH_EEENS5_IJSH_SB_EEEEEEEvS1F_EENS_8epilogue10collective6detail29Sm90TmaWarpSpecializedAdapterINS1M_15DefaultEpilogueIaSK_SK_NS1L_6thread17LinearCombinationIaLi1EiiLNS1Q_9ScaleType4KindE0ELNS_15FloatRoundStyleE2EaEENS1_15EpilogueDefaultEEEEEvvEEEEvNT_6ParamsE)
        /*0020*/ 	.word	0x00000000
.L_20:


//--------------------- .nv.compat                --------------------------
	.section	.nv.compat,"",@"SHT_CUDA_COMPAT_INFO"
	.align	4
        /*0000*/ 	.byte	0x02, 0x09, 0x01, 0x00, 0x02, 0x02, 0x04, 0x00, 0x02, 0x05, 0x05, 0x00, 0x03, 0x07, 0x01, 0x01
        /*0010*/ 	.byte	0x02, 0x03, 0x01, 0x00, 0x02, 0x06, 0x01, 0x00, 0x04, 0x0b, 0x08, 0x00, 0x00, 0x00, 0x00, 0x00
        /*0020*/ 	.byte	0x00, 0x00, 0x00, 0x00


//--------------------- .nv.info._ZN7cutlass13device_kernelINS_4gemm6kernel13GemmUniversalIN4cute5tupleIJiiiiEEENS1_10collective13CollectiveMmaINS1_39MainloopSm90TmaGmmaRmemAWarpSpecializedILi5ENS5_IJNS4_1CILi1EEESB_SB_EEENS1_35KernelTmaWarpSpecializedCooperativeEEENS5_IJNSA_ILi256EEENSA_ILi64EEENSA_ILi128EEEEEEaNS5_IJSB_llEEEaNS5_IJlSB_lEEENS4_8TiledMMAINS4_8MMA_AtomIJNS4_4SM904GMMA26MMA_64x64x32_S32S8S8_RS_TNEEEENS4_6LayoutINS5_IJNSA_ILi2EEESB_SB_EEENS5_IJSB_NSA_ILi0EEESU_EEEEENS5_IJNS4_10UnderscoreESX_SX_EEEEENS4_13SM90_TMA_LOADENS4_14ComposedLayoutINS4_7SwizzleILi3ELi4ELi3EEENS4_18smem_ptr_flag_bitsILi8EEENSR_INS5_IJSH_NSA_ILi8EEEEEENS5_IJSB_SH_EEEEEEENS4_9Copy_AtomIJNS4_39AutoVectorizingCopyWithAssumedAlignmentILi128EEEaEEENS4_8identityES10_NS11_IS13_S15_NSR_INS5_IJS16_SH_EEENS5_IJSH_SB_EEEEEEEvS1F_EENS_8epilogue10collective6detail29Sm90TmaWarpSpecializedAdapterINS1M_15DefaultEpilogueIaSK_SK_NS1L_6thread17LinearCombinationIaLi1EiiLNS1Q_9ScaleType4KindE0ELNS_15FloatRoundStyleE2EaEENS1_15EpilogueDefaultEEEEEvvEEEEvNT_6ParamsE --------------------------
	.section	.nv.info._ZN7cutlass13device_kernelINS_4gemm6kernel13GemmUniversalIN4cute5tupleIJiiiiEEENS1_10collective13CollectiveMmaINS1_39MainloopSm90TmaGmmaRmemAWarpSpecializedILi5ENS5_IJNS4_1CILi1EEESB_SB_EEENS1_35KernelTmaWarpSpecializedCooperativeEEENS5_IJNSA_ILi256EEENSA_ILi64EEENSA_ILi128EEEEEEaNS5_IJSB_llEEEaNS5_IJlSB_lEEENS4_8TiledMMAINS4_8MMA_AtomIJNS4_4SM904GMMA26MMA_64x64x32_S32S8S8_RS_TNEEEENS4_6LayoutINS5_IJNSA_ILi2EEESB_SB_EEENS5_IJSB_NSA_ILi0EEESU_EEEEENS5_IJNS4_10UnderscoreESX_SX_EEEEENS4_13SM90_TMA_LOADENS4_14ComposedLayoutINS4_7SwizzleILi3ELi4ELi3EEENS4_18smem_ptr_flag_bitsILi8EEENSR_INS5_IJSH_NSA_ILi8EEEEEENS5_IJSB_SH_EEEEEEENS4_9Copy_AtomIJNS4_39AutoVectorizingCopyWithAssumedAlignmentILi128EEEaEEENS4_8identityES10_NS11_IS13_S15_NSR_INS5_IJS16_SH_EEENS5_IJSH_SB_EEEEEEEvS1F_EENS_8epilogue10collective6detail29Sm90TmaWarpSpecializedAdapterINS1M_15DefaultEpilogueIaSK_SK_NS1L_6thread17LinearCombinationIaLi1EiiLNS1Q_9ScaleType4KindE0ELNS_15FloatRoundStyleE2EaEENS1_15EpilogueDefaultEEEEEvvEEEEvNT_6ParamsE,"",@"SHT_CUDA_INFO"
	.sectionflags	@""
	.align	4


	//----- nvinfo : EIATTR_CUDA_API_VERSION
	.align		4
        /*0000*/ 	.byte	0x04, 0x37
        /*0002*/ 	.short	(.L_22 - .L_21)
.L_21:
        /*0004*/ 	.word	0x00000082


	//----- nvinfo : EIATTR_KPARAM_INFO
	.align		4
.L_22:
        /*0008*/ 	.byte	0x04, 0x17
        /*000a*/ 	.short	(.L_24 - .L_23)
.L_23:
        /*000c*/ 	.word	0x00000000
        /*0010*/ 	.short	0x0000
        /*0012*/ 	.short	0x0070
        /*0014*/ 	.byte	0x00, 0xf0, 0x01, 0x10


	//----- nvinfo : EIATTR_SPARSE_MMA_MASK
	.align		4
.L_24:
        /*0018*/ 	.byte	0x03, 0x50
        /*001a*/ 	.short	0x0000


	//----- nvinfo : EIATTR_MAXREG_COUNT
	.align		4
        /*001c*/ 	.byte	0x03, 0x1b
        /*001e*/ 	.short	0x00a8


	//----- nvinfo : EIATTR_NUM_BARRIERS
	.align		4
        /*0020*/ 	.byte	0x02, 0x4c
        /*0022*/ 	.byte	0x01
	.zero		1


	//----- nvinfo : EIATTR_EXTERNS
	.align		4
        /*0024*/ 	.byte	0x04, 0x0f
        /*0026*/ 	.short	(.L_26 - .L_25)


	//   ....[0]....
	.align		4
.L_25:
        /*0028*/ 	.word	index@(__assertfail)


	//----- nvinfo : EIATTR_MERCURY_ISA_VERSION
	.align		4
.L_26:
        /*002c*/ 	.byte	0x03, 0x5f
        /*002e*/ 	.short	0x0101


	//----- nvinfo : EIATTR_INT_WARP_WIDE_INSTR_OFFSETS
	.align		4
        /*0030*/ 	.byte	0x04, 0x31
        /*0032*/ 	.short	(.L_28 - .L_27)


	//   ....[0]....
.L_27:
        /*0034*/ 	.word	0x000003d0


	//   ....[1]....
        /*0038*/ 	.word	0x00000400


	//   ....[2]....
        /*003c*/ 	.word	0x000004e0


	//----- nvinfo : EIATTR_COOP_GROUP_MASK_REGIDS
	.align		4
.L_28:
        /*0040*/ 	.byte	0x04, 0x29
        /*0042*/ 	.short	(.L_30 - .L_29)


	//   ....[0]....
.L_29:
        /*0044*/ 	.word	0xffffffff


	//   ....[1]....
        /*0048*/ 	.word	0xffffffff


	//   ....[2]....
        /*004c*/ 	.word	0xffffffff


	//   ....[3]....
        /*0050*/ 	.word	0xffffffff


	//   ....[4]....
        /*0054*/ 	.word	0x0500000f


	//----- nvinfo : EIATTR_COOP_GROUP_INSTR_OFFSETS
	.align		4
.L_30:
        /*0058*/ 	.byte	0x04, 0x28
        /*005a*/ 	.short	(.L_32 - .L_31)


	//   ....[0]....
.L_31:
        /*005c*/ 	.word	0x00000060


	//   ....[1]....
        /*0060*/ 	.word	0x00000070


	//   ....[2]....
        /*0064*/ 	.word	0x00000130


	//   ....[3]....
        /*0068*/ 	.word	0x000002e0


	//   ....[4]....
        /*006c*/ 	.word	0x0000a600


	//----- nvinfo : EIATTR_REG_RECONFIG
	.align		4
.L_32:
        /*0070*/ 	.byte	0x01, 0x54
	.zero		2


	//----- nvinfo : EIATTR_SYSCALL_OFFSETS
	.align		4
        /*0074*/ 	.byte	0x04, 0x46
        /*0076*/ 	.short	(.L_34 - .L_33)


	//   ....[0]....
.L_33:
        /*0078*/ 	.word	0x00001090


	//   ....[1]....
        /*007c*/ 	.word	0x000011f0


	//   ....[2]....
        /*0080*/ 	.word	0x000012e0


	//   ....[3]....
        /*0084*/ 	.word	0x000095e0


	//   ....[4]....
        /*0088*/ 	.word	0x00009710


	//----- nvinfo : EIATTR_MBARRIER_INSTR_OFFSETS
	.align		4
.L_34:
        /*008c*/ 	.byte	0x04, 0x39
        /*008e*/ 	.short	(.L_36 - .L_35)


	//   ....[0]....
.L_35:
        /*0090*/ 	.word	0x00000230
        /*0094*/ 	.word	0x000000ff
        /*0098*/ 	.word	0x00000000
        /*009c*/ 	.short	0x0100
        /*009e*/ 	.byte	0x08
	.zero		1


	//   ....[1]....
        /*00a0*/ 	.word	0x00000240
        /*00a4*/ 	.word	0x000000ff
        /*00a8*/ 	.word	0x00000028
        /*00ac*/ 	.short	0x0100
        /*00ae*/ 	.byte	0x08
	.zero		1


	//   ....[2]....
        /*00b0*/ 	.word	0x00000250
        /*00b4*/ 	.word	0x000000ff
        /*00b8*/ 	.word	0x00000008
        /*00bc*/ 	.short	0x0100
        /*00be*/ 	.byte	0x08
	.zero		1


	//   ....[3]....
        /*00c0*/ 	.word	0x00000260
        /*00c4*/ 	.word	0x000000ff
        /*00c8*/ 	.word	0x00000030
        /*00cc*/ 	.short	0x0100
        /*00ce*/ 	.byte	0x08
	.zero		1


	//   ....[4]....
        /*00d0*/ 	.word	0x00000270
        /*00d4*/ 	.word	0x000000ff
        /*00d8*/ 	.word	0x00000010
        /*00dc*/ 	.short	0x0100
        /*00de*/ 	.byte	0x08
	.zero		1


	//   ....[5]....
        /*00e0*/ 	.word	0x00000280
        /*00e4*/ 	.word	0x000000ff
        /*00e8*/ 	.word	0x00000038
        /*00ec*/ 	.short	0x0100
        /*00ee*/ 	.byte	0x08
	.zero		1


	//   ....[6]....
        /*00f0*/ 	.word	0x00000290
        /*00f4*/ 	.word	0x000000ff
        /*00f8*/ 	.word	0x00000018
        /*00fc*/ 	.short	0x0100
        /*00fe*/ 	.byte	0x08
	.zero		1


	//   ....[7]....
        /*0100*/ 	.word	0x000002a0
        /*0104*/ 	.word	0x000000ff
        /*0108*/ 	.word	0x00000040
        /*010c*/ 	.short	0x0100
        /*010e*/ 	.byte	0x08
	.zero		1


	//   ....[8]....
        /*0110*/ 	.word	0x000002b0
        /*0114*/ 	.word	0x000000ff
        /*0118*/ 	.word	0x00000020
        /*011c*/ 	.short	0x0100
        /*011e*/ 	.byte	0x08
	.zero		1


	//   ....[9]....
        /*0120*/ 	.word	0x000002c0
        /*0124*/ 	.word	0x000000ff
        /*0128*/ 	.word	0x00000048
        /*012c*/ 	.short	0x0100
        /*012e*/ 	.byte	0x08
	.zero		1


	//   ....[10]....
        /*0130*/ 	.word	0x00000550
        /*0134*/ 	.word	0x000000ff
        /*0138*/ 	.word	0x00000060
        /*013c*/ 	.short	0x0100
        /*013e*/ 	.byte	0x06
	.zero		1


	//   ....[11]....
        /*0140*/ 	.word	0x000005b0
        /*0144*/ 	.word	0x000000ff
        /*0148*/ 	.word	0x00000068
        /*014c*/ 	.short	0x0100
        /*014e*/ 	.byte	0x06
	.zero		1


	//   ....[12]....
        /*0150*/ 	.word	0x000013f0
        /*0154*/ 	.word	0x00000004
        /*0158*/ 	.word	0x00000000
        /*015c*/ 	.short	0x010a
        /*015e*/ 	.byte	0x3f
	.zero		1


	//   ....[13]....
        /*0160*/ 	.word	0x00001430
        /*0164*/ 	.word	0x00000004
        /*0168*/ 	.word	0x00000000
        /*016c*/ 	.short	0x010a
        /*016e*/ 	.byte	0x3f
	.zero		1


	//   ....[14]....
        /*0170*/ 	.word	0x00001650
        /*0174*/ 	.word	0x00000007
        /*0178*/ 	.word	0x00000000
        /*017c*/ 	.short	0x010a
        /*017e*/ 	.byte	0x3f
	.zero		1


	//   ....[15]....
        /*0180*/ 	.word	0x000027c0
        /*0184*/ 	.word	0x00000007
        /*0188*/ 	.word	0x00000000
        /*018c*/ 	.short	0x010a
        /*018e*/ 	.byte	0x3f
	.zero		1


	//   ....[16]....
        /*0190*/ 	.word	0x00002d70
        /*0194*/ 	.word	0x0000000a
        /*0198*/ 	.word	0x00000000
        /*019c*/ 	.short	0x010a
        /*019e*/ 	.byte	0x3f
	.zero		1


	//   ....[17]....
        /*01a0*/ 	.word	0x000035f0
        /*01a4*/ 	.word	0x0000000d
        /*01a8*/ 	.word	0x00000000
        /*01ac*/ 	.short	0x0101
        /*01ae*/ 	.byte	0x3f
	.zero		1


	//   ....[18]....
        /*01b0*/ 	.word	0x00003ad0
        /*01b4*/ 	.word	0x0000000a
        /*01b8*/ 	.word	0x00000000
        /*01bc*/ 	.short	0x010a
        /*01be*/ 	.byte	0x3f
	.zero		1


	//   ....[19]....
        /*01c0*/ 	.word	0x000048b0
        /*01c4*/ 	.word	0x00000007
        /*01c8*/ 	.word	0x00000000
        /*01cc*/ 	.short	0x0101
        /*01ce*/ 	.byte	0x3f
	.zero		1


	//   ....[20]....
        /*01d0*/ 	.word	0x00004ea0
        /*01d4*/ 	.word	0x00000000
        /*01d8*/ 	.word	0x00000000
        /*01dc*/ 	.short	0x0101
        /*01de*/ 	.byte	0x3f
	.zero		1


	//   ....[21]....
        /*01e0*/ 	.word	0x000097f0
        /*01e4*/ 	.word	0x00000007
        /*01e8*/ 	.word	0x00000028
        /*01ec*/ 	.short	0x010a
        /*01ee*/ 	.byte	0x3f
	.zero		1


	//   ....[22]....
        /*01f0*/ 	.word	0x00009c10
        /*01f4*/ 	.word	0x00000000
        /*01f8*/ 	.word	0x00000068
        /*01fc*/ 	.short	0x0101
        /*01fe*/ 	.byte	0x3f
	.zero		1


	//   ....[23]....
        /*0200*/ 	.word	0x0000a330
        /*0204*/ 	.word	0x00000005
        /*0208*/ 	.word	0x00000000
        /*020c*/ 	.short	0x010a
        /*020e*/ 	.byte	0x3f
	.zero		1


	//   ....[24]....
        /*0210*/ 	.word	0x0000a3b0
        /*0214*/ 	.word	0x00000007
        /*0218*/ 	.word	0x00000000
        /*021c*/ 	.short	0x010a
        /*021e*/ 	.byte	0x3f
	.zero		1


	//   ....[25]....
        /*0220*/ 	.word	0x0000a440
        /*0224*/ 	.word	0x00000006
        /*0228*/ 	.word	0x00000000
        /*022c*/ 	.short	0x010a
        /*022e*/ 	.byte	0x3f
	.zero		1


	//   ....[26]....
        /*0230*/ 	.word	0x0000a4d0
        /*0234*/ 	.word	0x00000007
        /*0238*/ 	.word	0x00000000
        /*023c*/ 	.short	0x010a
        /*023e*/ 	.byte	0x3f
	.zero		1


	//   ....[27]....
        /*0240*/ 	.word	0x0000a560
        /*0244*/ 	.word	0x00000003
        /*0248*/ 	.word	0x00000000
        /*024c*/ 	.short	0x010a
        /*024e*/ 	.byte	0x3f
	.zero		1


	//   ....[28]....
        /*0250*/ 	.word	0x0000a630
        /*0254*/ 	.word	0x00000004
        /*0258*/ 	.word	0x00000000
        /*025c*/ 	.short	0x010a
        /*025e*/ 	.byte	0x3f
	.zero		1


	//   ....[29]....
        /*0260*/ 	.word	0x0000a680
        /*0264*/ 	.word	0x00000007
        /*0268*/ 	.word	0x00000000
        /*026c*/ 	.short	0x010a
        /*026e*/ 	.byte	0x3f
	.zero		1


	//   ....[30]....
        /*0270*/ 	.word	0x0000a6d0
        /*0274*/ 	.word	0x0000000a
        /*0278*/ 	.word	0x00000000
        /*027c*/ 	.short	0x010a
        /*027e*/ 	.byte	0x3f
	.zero		1


	//   ....[31]....
        /*0280*/ 	.word	0x0000a7a0
        /*0284*/ 	.word	0x00000007
        /*0288*/ 	.word	0x00000028
        /*028c*/ 	.short	0x010a
        /*028e*/ 	.byte	0x3f
	.zero		1


	//   ....[32]....
        /*0290*/ 	.word	0x0000a870
        /*0294*/ 	.word	0x00000005
        /*0298*/ 	.word	0x00000000
        /*029c*/ 	.short	0x010a
        /*029e*/ 	.byte	0x3f
	.zero		1


	//   ....[33]....
        /*02a0*/ 	.word	0x0000a8c0
        /*02a4*/ 	.word	0x00000007
        /*02a8*/ 	.word	0x00000000
        /*02ac*/ 	.short	0x010a
        /*02ae*/ 	.byte	0x3f
	.zero		1


	//   ....[34]....
        /*02b0*/ 	.word	0x0000a910
        /*02b4*/ 	.word	0x00000006
        /*02b8*/ 	.word	0x00000000
        /*02bc*/ 	.short	0x010a
        /*02be*/ 	.byte	0x3f
	.zero		1


	//   ....[35]....
        /*02c0*/ 	.word	0x0000a960
        /*02c4*/ 	.word	0x00000007
        /*02c8*/ 	.word	0x00000000
        /*02cc*/ 	.short	0x010a
        /*02ce*/ 	.byte	0x3f
	.zero		1


	//----- nvinfo : EIATTR_NUM_MBARRIERS
	.align		4
.L_36:
        /*02d0*/ 	.byte	0x03, 0x38
        /*02d2*/ 	.short	0x000c


	//----- nvinfo : EIATTR_EXIT_INSTR_OFFSETS
	.align		4
        /*02d4*/ 	.byte	0x04, 0x1c
        /*02d6*/ 	.short	(.L_38 - .L_37)


	//   ....[0]....
.L_37:
        /*02d8*/ 	.word	0x00000600


	//   ....[1]....
        /*02dc*/ 	.word	0x00000ec0


	//   ....[2]....
        /*02e0*/ 	.word	0x00008bd0


	//   ....[3]....
        /*02e4*/ 	.word	0x000091f0


	//   ....[4]....
        /*02e8*/ 	.word	0x0000a5b0


	//----- nvinfo : EIATTR_MAX_THREADS
	.align		4
.L_38:
        /*02ec*/ 	.byte	0x04, 0x05
        /*02ee*/ 	.short	(.L_40 - .L_39)
.L_39:
        /*02f0*/ 	.word	0x00000180
        /*02f4*/ 	.word	0x00000001
        /*02f8*/ 	.word	0x00000001


	//----- nvinfo : EIATTR_CRS_STACK_SIZE
	.align		4
.L_40:
        /*02fc*/ 	.byte	0x04, 0x1e
        /*02fe*/ 	.short	(.L_42 - .L_41)
.L_41:
        /*0300*/ 	.word	0x00000000


	//----- nvinfo : EIATTR_CBANK_PARAM_SIZE
	.align		4
.L_42:
        /*0304*/ 	.byte	0x03, 0x19
        /*0306*/ 	.short	0x0470


	//----- nvinfo : EIATTR_PARAM_CBANK
	.align		4
        /*0308*/ 	.byte	0x04, 0x0a
        /*030a*/ 	.short	(.L_44 - .L_43)
	.align		4
.L_43:
        /*030c*/ 	.word	index@(.nv.constant0._ZN7cutlass13device_kernelINS_4gemm6kernel13GemmUniversalIN4cute5tupleIJiiiiEEENS1_10collective13CollectiveMmaINS1_39MainloopSm90TmaGmmaRmemAWarpSpecializedILi5ENS5_IJNS4_1CILi1EEESB_SB_EEENS1_35KernelTmaWarpSpecializedCooperativeEEENS5_IJNSA_ILi256EEENSA_ILi64EEENSA_ILi128EEEEEEaNS5_IJSB_llEEEaNS5_IJlSB_lEEENS4_8TiledMMAINS4_8MMA_AtomIJNS4_4SM904GMMA26MMA_64x64x32_S32S8S8_RS_TNEEEENS4_6LayoutINS5_IJNSA_ILi2EEESB_SB_EEENS5_IJSB_NSA_ILi0EEESU_EEEEENS5_IJNS4_10UnderscoreESX_SX_EEEEENS4_13SM90_TMA_LOADENS4_14ComposedLayoutINS4_7SwizzleILi3ELi4ELi3EEENS4_18smem_ptr_flag_bitsILi8EEENSR_INS5_IJSH_NSA_ILi8EEEEEENS5_IJSB_SH_EEEEEEENS4_9Copy_AtomIJNS4_39AutoVectorizingCopyWithAssumedAlignmentILi128EEEaEEENS4_8identityES10_NS11_IS13_S15_NSR_INS5_IJS16_SH_EEENS5_IJSH_SB_EEEEEEEvS1F_EENS_8epilogue10collective6detail29Sm90TmaWarpSpecializedAdapterINS1M_15DefaultEpilogueIaSK_SK_NS1L_6thread17LinearCombinationIaLi1EiiLNS1Q_9ScaleType4KindE0ELNS_15FloatRoundStyleE2EaEENS1_15EpilogueDefaultEEEEEvvEEEEvNT_6ParamsE)
        /*0310*/ 	.short	0x0210
        /*0312*/ 	.short	0x0470


	//----- nvinfo : EIATTR_SW_WAR
	.align		4
.L_44:
        /*0314*/ 	.byte	0x04, 0x36
        /*0316*/ 	.short	(.L_46 - .L_45)
.L_45:
        /*0318*/ 	.word	0x00000008
.L_46:


//--------------------- .nv.callgraph             --------------------------
	.section	.nv.callgraph,"",@"SHT_CUDA_CALLGRAPH"
	.align	4
	.sectionentsize	8
	.align		4
        /*0000*/ 	.word	0x00000000
	.align		4
        /*0004*/ 	.word	0xffffffff
	.align		4
        /*0008*/ 	.word	index@(_ZN7cutlass13device_kernelINS_4gemm6kernel13GemmUniversalIN4cute5tupleIJiiiiEEENS1_10collective13CollectiveMmaINS1_39MainloopSm90TmaGmmaRmemAWarpSpecializedILi5ENS5_IJNS4_1CILi1EEESB_SB_EEENS1_35KernelTmaWarpSpecializedCooperativeEEENS5_IJNSA_ILi256EEENSA_ILi64EEENSA_ILi128EEEEEEaNS5_IJSB_llEEEaNS5_IJlSB_lEEENS4_8TiledMMAINS4_8MMA_AtomIJNS4_4SM904GMMA26MMA_64x64x32_S32S8S8_RS_TNEEEENS4_6LayoutINS5_IJNSA_ILi2EEESB_SB_EEENS5_IJSB_NSA_ILi0EEESU_EEEEENS5_IJNS4_10UnderscoreESX_SX_EEEEENS4_13SM90_TMA_LOADENS4_14ComposedLayoutINS4_7SwizzleILi3ELi4ELi3EEENS4_18smem_ptr_flag_bitsILi8EEENSR_INS5_IJSH_NSA_ILi8EEEEEENS5_IJSB_SH_EEEEEEENS4_9Copy_AtomIJNS4_39AutoVectorizingCopyWithAssumedAlignmentILi128EEEaEEENS4_8identityES10_NS11_IS13_S15_NSR_INS5_IJS16_SH_EEENS5_IJSH_SB_EEEEEEEvS1F_EENS_8epilogue10collective6detail29Sm90TmaWarpSpecializedAdapterINS1M_15DefaultEpilogueIaSK_SK_NS1L_6thread17LinearCombinationIaLi1EiiLNS1Q_9ScaleType4KindE0ELNS_15FloatRoundStyleE2EaEENS1_15EpilogueDefaultEEEEEvvEEEEvNT_6ParamsE)
	.align		4
        /*000c*/ 	.word	index@(__assertfail)
	.align		4
        /*0010*/ 	.word	0x00000000
	.align		4
        /*0014*/ 	.word	0xfffffffe
	.align		4
        /*0018*/ 	.word	0x00000000
	.align		4
        /*001c*/ 	.word	0xfffffffd
	.align		4
        /*0020*/ 	.word	0x00000000
	.align		4
        /*0024*/ 	.word	0xfffffffc


//--------------------- .nv.constant4             --------------------------
	.section	.nv.constant4,"a",@progbits
	.align	8
	.align		8
.nv.constant4:
        /*0000*/ 	.dword	__assertfail
	.align		8
        /*0008*/ 	.dword	__unnamed_1
	.align		8
        /*0010*/ 	.dword	__unnamed_2
	.align		8
        /*0018*/ 	.dword	_ZN40_INTERNAL_81887d23_4_k_cu_810ddadc_347494cuda3std3__45__cpo5beginE
	.align		8
        /*0020*/ 	.dword	_ZN40_INTERNAL_81887d23_4_k_cu_810ddadc_347494cuda3std3__45__cpo3endE
	.align		8
        /*0028*/ 	.dword	_ZN40_INTERNAL_81887d23_4_k_cu_810ddadc_347494cuda3std3__45__cpo6cbeginE
	.align		8
        /*0030*/ 	.dword	_ZN40_INTERNAL_81887d23_4_k_cu_810ddadc_347494cuda3std3__45__cpo4cendE
	.align		8
        /*0038*/ 	.dword	_ZN40_INTERNAL_81887d23_4_k_cu_810ddadc_347494cuda3std3__442_GLOBAL__N__81887d23_4_k_cu_810ddadc_347496ignoreE
	.align		8
        /*0040*/ 	.dword	_ZN40_INTERNAL_81887d23_4_k_cu_810ddadc_347494cuda3std3__419piecewise_constructE
	.align		8
        /*0048*/ 	.dword	_ZN40_INTERNAL_81887d23_4_k_cu_810ddadc_347494cuda3std3__48in_placeE
	.align		8
        /*0050*/ 	.dword	_ZN40_INTERNAL_81887d23_4_k_cu_810ddadc_347494cuda3std6ranges3__45__cpo4swapE
	.align		8
        /*0058*/ 	.dword	_ZN40_INTERNAL_81887d23_4_k_cu_810ddadc_347494cuda3std6ranges3__45__cpo9iter_moveE
	.align		8
        /*0060*/ 	.dword	_ZN40_INTERNAL_81887d23_4_k_cu_810ddadc_347494cute7productE
	.align		8
        /*0068*/ 	.dword	_ZN40_INTERNAL_81887d23_4_k_cu_810ddadc_347494cute1_E
	.align		8
        /*0070*/ 	.dword	$str$24
	.align		8
        /*0078*/ 	.dword	$str$25


//--------------------- .text._ZN7cutlass13device_kernelINS_4gemm6kernel13GemmUniversalIN4cute5tupleIJiiiiEEENS1_10collective13CollectiveMmaINS1_39MainloopSm90TmaGmmaRmemAWarpSpecializedILi5ENS5_IJNS4_1CILi1EEESB_SB_EEENS1_35KernelTmaWarpSpecializedCooperativeEEENS5_IJNSA_ILi256EEENSA_ILi64EEENSA_ILi128EEEEEEaNS5_IJSB_llEEEaNS5_IJlSB_lEEENS4_8TiledMMAINS4_8MMA_AtomIJNS4_4SM904GMMA26MMA_64x64x32_S32S8S8_RS_TNEEEENS4_6LayoutINS5_IJNSA_ILi2EEESB_SB_EEENS5_IJSB_NSA_ILi0EEESU_EEEEENS5_IJNS4_10UnderscoreESX_SX_EEEEENS4_13SM90_TMA_LOADENS4_14ComposedLayoutINS4_7SwizzleILi3ELi4ELi3EEENS4_18smem_ptr_flag_bitsILi8EEENSR_INS5_IJSH_NSA_ILi8EEEEEENS5_IJSB_SH_EEEEEEENS4_9Copy_AtomIJNS4_39AutoVectorizingCopyWithAssumedAlignmentILi128EEEaEEENS4_8identityES10_NS11_IS13_S15_NSR_INS5_IJS16_SH_EEENS5_IJSH_SB_EEEEEEEvS1F_EENS_8epilogue10collective6detail29Sm90TmaWarpSpecializedAdapterINS1M_15DefaultEpilogueIaSK_SK_NS1L_6thread17LinearCombinationIaLi1EiiLNS1Q_9ScaleType4KindE0ELNS_15FloatRoundStyleE2EaEENS1_15EpilogueDefaultEEEEEvvEEEEvNT_6ParamsE --------------------------
	.section	.text._ZN7cutlass13device_kernelINS_4gemm6kernel13GemmUniversalIN4cute5tupleIJiiiiEEENS1_10collective13CollectiveMmaINS1_39MainloopSm90TmaGmmaRmemAWarpSpecializedILi5ENS5_IJNS4_1CILi1EEESB_SB_EEENS1_35KernelTmaWarpSpecializedCooperativeEEENS5_IJNSA_ILi256EEENSA_ILi64EEENSA_ILi128EEEEEEaNS5_IJSB_llEEEaNS5_IJlSB_lEEENS4_8TiledMMAINS4_8MMA_AtomIJNS4_4SM904GMMA26MMA_64x64x32_S32S8S8_RS_TNEEEENS4_6LayoutINS5_IJNSA_ILi2EEESB_SB_EEENS5_IJSB_NSA_ILi0EEESU_EEEEENS5_IJNS4_10UnderscoreESX_SX_EEEEENS4_13SM90_TMA_LOADENS4_14ComposedLayoutINS4_7SwizzleILi3ELi4ELi3EEENS4_18smem_ptr_flag_bitsILi8EEENSR_INS5_IJSH_NSA_ILi8EEEEEENS5_IJSB_SH_EEEEEEENS4_9Copy_AtomIJNS4_39AutoVectorizingCopyWithAssumedAlignmentILi128EEEaEEENS4_8identityES10_NS11_IS13_S15_NSR_INS5_IJS16_SH_EEENS5_IJSH_SB_EEEEEEEvS1F_EENS_8epilogue10collective6detail29Sm90TmaWarpSpecializedAdapterINS1M_15DefaultEpilogueIaSK_SK_NS1L_6thread17LinearCombinationIaLi1EiiLNS1Q_9ScaleType4KindE0ELNS_15FloatRoundStyleE2EaEENS1_15EpilogueDefaultEEEEEvvEEEEvNT_6ParamsE,"ax",@progbits
	.align	128
.text._ZN7cutlass13device_kernelINS_4gemm6kernel13GemmUniversalIN4cute5tupleIJiiiiEEENS1_10collective13CollectiveMmaINS1_39MainloopSm90TmaGmmaRmemAWarpSpecializedILi5ENS5_IJNS4_1CILi1EEESB_SB_EEENS1_35KernelTmaWarpSpecializedCooperativeEEENS5_IJNSA_ILi256EEENSA_ILi64EEENSA_ILi128EEEEEEaNS5_IJSB_llEEEaNS5_IJlSB_lEEENS4_8TiledMMAINS4_8MMA_AtomIJNS4_4SM904GMMA26MMA_64x64x32_S32S8S8_RS_TNEEEENS4_6LayoutINS5_IJNSA_ILi2EEESB_SB_EEENS5_IJSB_NSA_ILi0EEESU_EEEEENS5_IJNS4_10UnderscoreESX_SX_EEEEENS4_13SM90_TMA_LOADENS4_14ComposedLayoutINS4_7SwizzleILi3ELi4ELi3EEENS4_18smem_ptr_flag_bitsILi8EEENSR_INS5_IJSH_NSA_ILi8EEEEEENS5_IJSB_SH_EEEEEEENS4_9Copy_AtomIJNS4_39AutoVectorizingCopyWithAssumedAlignmentILi128EEEaEEENS4_8identityES10_NS11_IS13_S15_NSR_INS5_IJS16_SH_EEENS5_IJSH_SB_EEEEEEEvS1F_EENS_8epilogue10collective6detail29Sm90TmaWarpSpecializedAdapterINS1M_15DefaultEpilogueIaSK_SK_NS1L_6thread17LinearCombinationIaLi1EiiLNS1Q_9ScaleType4KindE0ELNS_15FloatRoundStyleE2EaEENS1_15EpilogueDefaultEEEEEvvEEEEvNT_6ParamsE:
        .type           _ZN7cutlass13device_kernelINS_4gemm6kernel13GemmUniversalIN4cute5tupleIJiiiiEEENS1_10collective13CollectiveMmaINS1_39MainloopSm90TmaGmmaRmemAWarpSpecializedILi5ENS5_IJNS4_1CILi1EEESB_SB_EEENS1_35KernelTmaWarpSpecializedCooperativeEEENS5_IJNSA_ILi256EEENSA_ILi64EEENSA_ILi128EEEEEEaNS5_IJSB_llEEEaNS5_IJlSB_lEEENS4_8TiledMMAINS4_8MMA_AtomIJNS4_4SM904GMMA26MMA_64x64x32_S32S8S8_RS_TNEEEENS4_6LayoutINS5_IJNSA_ILi2EEESB_SB_EEENS5_IJSB_NSA_ILi0EEESU_EEEEENS5_IJNS4_10UnderscoreESX_SX_EEEEENS4_13SM90_TMA_LOADENS4_14ComposedLayoutINS4_7SwizzleILi3ELi4ELi3EEENS4_18smem_ptr_flag_bitsILi8EEENSR_INS5_IJSH_NSA_ILi8EEEEEENS5_IJSB_SH_EEEEEEENS4_9Copy_AtomIJNS4_39AutoVectorizingCopyWithAssumedAlignmentILi128EEEaEEENS4_8identityES10_NS11_IS13_S15_NSR_INS5_IJS16_SH_EEENS5_IJSH_SB_EEEEEEEvS1F_EENS_8epilogue10collective6detail29Sm90TmaWarpSpecializedAdapterINS1M_15DefaultEpilogueIaSK_SK_NS1L_6thread17LinearCombinationIaLi1EiiLNS1Q_9ScaleType4KindE0ELNS_15FloatRoundStyleE2EaEENS1_15EpilogueDefaultEEEEEvvEEEEvNT_6ParamsE,@function
        .size           _ZN7cutlass13device_kernelINS_4gemm6kernel13GemmUniversalIN4cute5tupleIJiiiiEEENS1_10collective13CollectiveMmaINS1_39MainloopSm90TmaGmmaRmemAWarpSpecializedILi5ENS5_IJNS4_1CILi1EEESB_SB_EEENS1_35KernelTmaWarpSpecializedCooperativeEEENS5_IJNSA_ILi256EEENSA_ILi64EEENSA_ILi128EEEEEEaNS5_IJSB_llEEEaNS5_IJlSB_lEEENS4_8TiledMMAINS4_8MMA_AtomIJNS4_4SM904GMMA26MMA_64x64x32_S32S8S8_RS_TNEEEENS4_6LayoutINS5_IJNSA_ILi2EEESB_SB_EEENS5_IJSB_NSA_ILi0EEESU_EEEEENS5_IJNS4_10UnderscoreESX_SX_EEEEENS4_13SM90_TMA_LOADENS4_14ComposedLayoutINS4_7SwizzleILi3ELi4ELi3EEENS4_18smem_ptr_flag_bitsILi8EEENSR_INS5_IJSH_NSA_ILi8EEEEEENS5_IJSB_SH_EEEEEEENS4_9Copy_AtomIJNS4_39AutoVectorizingCopyWithAssumedAlignmentILi128EEEaEEENS4_8identityES10_NS11_IS13_S15_NSR_INS5_IJS16_SH_EEENS5_IJSH_SB_EEEEEEEvS1F_EENS_8epilogue10collective6detail29Sm90TmaWarpSpecializedAdapterINS1M_15DefaultEpilogueIaSK_SK_NS1L_6thread17LinearCombinationIaLi1EiiLNS1Q_9ScaleType4KindE0ELNS_15FloatRoundStyleE2EaEENS1_15EpilogueDefaultEEEEEvvEEEEvNT_6ParamsE,(.L_x_215 - _ZN7cutlass13device_kernelINS_4gemm6kernel13GemmUniversalIN4cute5tupleIJiiiiEEENS1_10collective13CollectiveMmaINS1_39MainloopSm90TmaGmmaRmemAWarpSpecializedILi5ENS5_IJNS4_1CILi1EEESB_SB_EEENS1_35KernelTmaWarpSpecializedCooperativeEEENS5_IJNSA_ILi256EEENSA_ILi64EEENSA_ILi128EEEEEEaNS5_IJSB_llEEEaNS5_IJlSB_lEEENS4_8TiledMMAINS4_8MMA_AtomIJNS4_4SM904GMMA26MMA_64x64x32_S32S8S8_RS_TNEEEENS4_6LayoutINS5_IJNSA_ILi2EEESB_SB_EEENS5_IJSB_NSA_ILi0EEESU_EEEEENS5_IJNS4_10UnderscoreESX_SX_EEEEENS4_13SM90_TMA_LOADENS4_14ComposedLayoutINS4_7SwizzleILi3ELi4ELi3EEENS4_18smem_ptr_flag_bitsILi8EEENSR_INS5_IJSH_NSA_ILi8EEEEEENS5_IJSB_SH_EEEEEEENS4_9Copy_AtomIJNS4_39AutoVectorizingCopyWithAssumedAlignmentILi128EEEaEEENS4_8identityES10_NS11_IS13_S15_NSR_INS5_IJS16_SH_EEENS5_IJSH_SB_EEEEEEEvS1F_EENS_8epilogue10collective6detail29Sm90TmaWarpSpecializedAdapterINS1M_15DefaultEpilogueIaSK_SK_NS1L_6thread17LinearCombinationIaLi1EiiLNS1Q_9ScaleType4KindE0ELNS_15FloatRoundStyleE2EaEENS1_15EpilogueDefaultEEEEEvvEEEEvNT_6ParamsE)
        .other          _ZN7cutlass13device_kernelINS_4gemm6kernel13GemmUniversalIN4cute5tupleIJiiiiEEENS1_10collective13CollectiveMmaINS1_39MainloopSm90TmaGmmaRmemAWarpSpecializedILi5ENS5_IJNS4_1CILi1EEESB_SB_EEENS1_35KernelTmaWarpSpecializedCooperativeEEENS5_IJNSA_ILi256EEENSA_ILi64EEENSA_ILi128EEEEEEaNS5_IJSB_llEEEaNS5_IJlSB_lEEENS4_8TiledMMAINS4_8MMA_AtomIJNS4_4SM904GMMA26MMA_64x64x32_S32S8S8_RS_TNEEEENS4_6LayoutINS5_IJNSA_ILi2EEESB_SB_EEENS5_IJSB_NSA_ILi0EEESU_EEEEENS5_IJNS4_10UnderscoreESX_SX_EEEEENS4_13SM90_TMA_LOADENS4_14ComposedLayoutINS4_7SwizzleILi3ELi4ELi3EEENS4_18smem_ptr_flag_bitsILi8EEENSR_INS5_IJSH_NSA_ILi8EEEEEENS5_IJSB_SH_EEEEEEENS4_9Copy_AtomIJNS4_39AutoVectorizingCopyWithAssumedAlignmentILi128EEEaEEENS4_8identityES10_NS11_IS13_S15_NSR_INS5_IJS16_SH_EEENS5_IJSH_SB_EEEEEEEvS1F_EENS_8epilogue10collective6detail29Sm90TmaWarpSpecializedAdapterINS1M_15DefaultEpilogueIaSK_SK_NS1L_6thread17LinearCombinationIaLi1EiiLNS1Q_9ScaleType4KindE0ELNS_15FloatRoundStyleE2EaEENS1_15EpilogueDefaultEEEEEvvEEEEvNT_6ParamsE,@"STO_CUDA_ENTRY STV_DEFAULT"
_ZN7cutlass13device_kernelINS_4gemm6kernel13GemmUniversalIN4cute5tupleIJiiiiEEENS1_10collective13CollectiveMmaINS1_39MainloopSm90TmaGmmaRmemAWarpSpecializedILi5ENS5_IJNS4_1CILi1EEESB_SB_EEENS1_35KernelTmaWarpSpecializedCooperativeEEENS5_IJNSA_ILi256EEENSA_ILi64EEENSA_ILi128EEEEEEaNS5_IJSB_llEEEaNS5_IJlSB_lEEENS4_8TiledMMAINS4_8MMA_AtomIJNS4_4SM904GMMA26MMA_64x64x32_S32S8S8_RS_TNEEEENS4_6LayoutINS5_IJNSA_ILi2EEESB_SB_EEENS5_IJSB_NSA_ILi0EEESU_EEEEENS5_IJNS4_10UnderscoreESX_SX_EEEEENS4_13SM90_TMA_LOADENS4_14ComposedLayoutINS4_7SwizzleILi3ELi4ELi3EEENS4_18smem_ptr_flag_bitsILi8EEENSR_INS5_IJSH_NSA_ILi8EEEEEENS5_IJSB_SH_EEEEEEENS4_9Copy_AtomIJNS4_39AutoVectorizingCopyWithAssumedAlignmentILi128EEEaEEENS4_8identityES10_NS11_IS13_S15_NSR_INS5_IJS16_SH_EEENS5_IJSH_SB_EEEEEEEvS1F_EENS_8epilogue10collective6detail29Sm90TmaWarpSpecializedAdapterINS1M_15DefaultEpilogueIaSK_SK_NS1L_6thread17LinearCombinationIaLi1EiiLNS1Q_9ScaleType4KindE0ELNS_15FloatRoundStyleE2EaEENS1_15EpilogueDefaultEEEEEvvEEEEvNT_6ParamsE:
[----:B------:R-:W0:Y:S01]  /*0000*/  LDC R1, c[0x0][0x28] ;  /* 0x00000a00ff017b82 */ /* 0x000e220000000800 */
[----:B------:R-:W1:Y:S01]  /*0010*/  S2R R18, SR_TID.X ;  /* 0x0000000000127919 */ /* 0x000e620000002100 */
[----:B------:R-:W-:Y:S01]  /*0020*/  ELECT P0, URZ, PT ;  /* 0x00000000003f782f */ /* 0x000fe20003800000 */
[----:B------:R-:W-:Y:S01]  /*0030*/  BSSY B0, `(.L_x_0) ;  /* 0x000000f000007945 */ /* 0x000fe20003800000 */
[--C-:B-1----:R-:W-:Y:S02]  /*0040*/  SHF.R.U32.HI R0, RZ, 0x5, R18.reuse ;  /* 0x00000005ff007819 */ /* 0x102fe40000011612 */
[----:B------:R-:W-:-:S03]  /*0050*/  SHF.R.U32.HI R2, RZ, 0x7, R18 ;  /* 0x00000007ff027819 */ /* 0x000fc60000011612 */
[----:B------:R-:W1:Y:S04]  /*0060*/  SHFL.IDX PT, R5, R0, RZ, 0x1f ;  /* 0x00001fff00057589 */ /* 0x000e6800000e0000 */
[----:B------:R2:W3:Y:S01]  /*0070*/  SHFL.IDX PT, R8, R2, RZ, 0x1f ;  /* 0x00001fff02087589 */ /* 0x0004e200000e0000 */
[----:B-1----:R-:W-:-:S13]  /*0080*/  ISETP.NE.OR P0, PT, R5, RZ, !P0 ;  /* 0x000000ff0500720c */ /* 0x002fda0004705670 */
[----:B0-23--:R-:W-:Y:S05]  /*0090*/  @P0 BRA `(.L_x_1) ;  /* 0x0000000000200947 */ /* 0x00dfea0003800000 */
[----:B------:R-:W-:Y:S02]  /*00a0*/  ULDC.64 UR4, c[0x0][0x198] ;  /* 0x0000660000047ab9 */ /* 0x000fe40000000a00 */
[----:B------:R-:W-:Y:S02]  /*00b0*/  UIADD3 UR6, UP0, UR4, 0xf0, URZ ;  /* 0x000000f004067890 */ /* 0x000fe4000ff1e03f */
[----:B------:R-:W-:Y:S02]  /*00c0*/  UIADD3 UR4, UP1, UR4, 0x1f0, URZ ;  /* 0x000001f004047890 */ /* 0x000fe4000ff3e03f */
[----:B------:R-:W-:Y:S02]  /*00d0*/  UIADD3.X UR7, URZ, UR5, URZ, UP0, !UPT ;  /* 0x000000053f077290 */ /* 0x000fe400087fe43f */
[----:B------:R-:W-:-:S07]  /*00e0*/  UIADD3.X UR5, URZ, UR5, URZ, UP1, !UPT ;  /* 0x000000053f057290 */ /* 0x000fce0008ffe43f */
[----:B------:R0:W-:Y:S02]  /*00f0*/  UTMACCTL.PF [UR6] ;  /* 0x00000000060079b9 */ /* 0x0001e40008040000 */
[----:B------:R0:W-:Y:S02]  /*0100*/  UTMACCTL.PF [UR4] ;  /* 0x00000000040079b9 */ /* 0x0001e40008040000 */
[----:B0-----:R-:W-:Y:S01]  /*0110*/  NOP ;  /* 0x0000000000007918 */ /* 0x001fe20000000000 */
.L_x_1:
[----:B------:R-:W-:Y:S05]  /*0120*/  BSYNC B0 ;  /* 0x0000000000007941 */ /* 0x000fea0003800000 */
.L_x_0:
[----:B------:R-:W0:Y:S02]  /*0130*/  SHFL.IDX PT, R2, R0, RZ, 0x1f ;  /* 0x00001fff00027589 */ /* 0x000e2400000e0000 */
[----:B0-----:R-:W-:-:S13]  /*0140*/  ISETP.NE.AND P0, PT, R2, RZ, PT ;  /* 0x000000ff0200720c */ /* 0x001fda0003f05270 */
[----:B------:R-:W-:Y:S05]  /*0150*/  @P0 BRA `(.L_x_2) ;  /* 0x0000000000600947 */ /* 0x000fea0003800000 */
[----:B------:R-:W0:Y:S01]  /*0160*/  S2UR UR8, SR_CgaCtaId ;  /* 0x00000000000879c3 */ /* 0x000e220000008800 */
[----:B------:R-:W-:Y:S01]  /*0170*/  UMOV UR4, 0x400 ;  /* 0x0000040000047882 */ /* 0x000fe20000000000 */
[----:B------:R-:W-:Y:S01]  /*0180*/  UMOV UR5, 0x1 ;  /* 0x0000000100057882 */ /* 0x000fe20000000000 */
[----:B------:R-:W-:Y:S01]  /*0190*/  UMOV UR6, 0x100 ;  /* 0x0000010000067882 */ /* 0x000fe20000000000 */
[----:B------:R-:W-:Y:S01]  /*01a0*/  ELECT P0, URZ, PT ;  /* 0x00000000003f782f */ /* 0x000fe20003800000 */
[----:B------:R-:W-:-:S04]  /*01b0*/  UIADD3 UR6, -UR6, 0x100000, URZ ;  /* 0x0010000006067890 */ /* 0x000fc8000fffe13f */
[----:B------:R-:W-:Y:S02]  /*01c0*/  USHF.L.U32 UR7, UR6, 0xb, URZ ;  /* 0x0000000b06077899 */ /* 0x000fe4000800063f */
[----:B------:R-:W-:Y:S02]  /*01d0*/  USHF.L.U32 UR6, UR6, 0x1, URZ ;  /* 0x0000000106067899 */ /* 0x000fe4000800063f */
[----:B0-----:R-:W-:Y:S02]  /*01e0*/  ULEA UR8, UR8, UR4, 0x18 ;  /* 0x0000000408087291 */ /* 0x001fe4000f8ec03f */
[----:B------:R-:W-:-:S04]  /*01f0*/  UIADD3 UR4, -UR5, 0x100000, URZ ;  /* 0x0010000005047890 */ /* 0x000fc8000fffe13f */
[----:B------:R-:W-:Y:S02]  /*0200*/  USHF.L.U32 UR5, UR4, 0xb, URZ ;  /* 0x0000000b04057899 */ /* 0x000fe4000800063f */
[----:B------:R-:W-:Y:S01]  /*0210*/  USHF.L.U32 UR4, UR4, 0x1, URZ ;  /* 0x0000000104047899 */ /* 0x000fe2000800063f */
[----:B------:R-:W0:Y:S11]  /*0220*/  FENCE.VIEW.ASYNC.S ;  /* 0x00000000000073c6 */ /* 0x000e360000000000 */
[----:B0-----:R0:W1:Y:S01]  /*0230*/  SYNCS.EXCH.64 URZ, [UR8], UR4 ;  /* 0x00000004083f75b2 */ /* 0x0010620008000100 */
[----:B------:R0:W2:Y:S01]  /*0240*/  SYNCS.EXCH.64 URZ, [UR8+0x28], UR6 ;  /* 0x00002806083f75b2 */ /* 0x0000a20008000100 */
[----:B------:R0:W3:Y:S01]  /*0250*/  SYNCS.EXCH.64 URZ, [UR8+0x8], UR4 ;  /* 0x00000804083f75b2 */ /* 0x0000e20008000100 */
[----:B------:R0:W4:Y:S01]  /*0260*/  SYNCS.EXCH.64 URZ, [UR8+0x30], UR6 ;  /* 0x00003006083f75b2 */ /* 0x0001220008000100 */
[----:B------:R0:W0:Y:S01]  /*0270*/  SYNCS.EXCH.64 URZ, [UR8+0x10], UR4 ;  /* 0x00001004083f75b2 */ /* 0x0000220008000100 */
[----:B------:R0:W0:Y:S01]  /*0280*/  SYNCS.EXCH.64 URZ, [UR8+0x38], UR6 ;  /* 0x00003806083f75b2 */ /* 0x0000220008000100 */
[----:B------:R0:W0:Y:S01]  /*0290*/  SYNCS.EXCH.64 URZ, [UR8+0x18], UR4 ;  /* 0x00001804083f75b2 */ /* 0x0000220008000100 */
[----:B------:R0:W0:Y:S01]  /*02a0*/  SYNCS.EXCH.64 URZ, [UR8+0x40], UR6 ;  /* 0x00004006083f75b2 */ /* 0x0000220008000100 */
[----:B------:R0:W0:Y:S01]  /*02b0*/  SYNCS.EXCH.64 URZ, [UR8+0x20], UR4 ;  /* 0x00002004083f75b2 */ /* 0x0000220008000100 */
[----:B------:R0:W0:Y:S01]  /*02c0*/  SYNCS.EXCH.64 URZ, [UR8+0x48], UR6 ;  /* 0x00004806083f75b2 */ /* 0x0000220008000100 */
[----:B------:R-:W-:Y:S01]  /*02d0*/  NOP ;  /* 0x0000000000007918 */ /* 0x000fe20000000000 */
.L_x_2:
[----:B------:R-:W5:Y:S01]  /*02e0*/  SHFL.IDX PT, R0, R0, RZ, 0x1f ;  /* 0x00001fff00007589 */ /* 0x000f6200000e0000 */
[----:B------:R-:W-:Y:S01]  /*02f0*/  ELECT P0, URZ, PT ;  /* 0x00000000003f782f */ /* 0x000fe20003800000 */
[----:B------:R-:W1:Y:S01]  /*0300*/  LDC R2, c[0x0][0x65c] ;  /* 0x00019700ff027b82 */ /* 0x000e620000000800 */
[----:B------:R-:W-:Y:S01]  /*0310*/  SHF.R.S32.HI R6, RZ, 0x1f, R5 ;  /* 0x0000001fff067819 */ /* 0x000fe20000011405 */
[----:B------:R-:W2:Y:S01]  /*0320*/  S2R R3, SR_CTAID.Y ;  /* 0x0000000000037919 */ /* 0x000ea20000002600 */
[----:B0-----:R-:W-:Y:S01]  /*0330*/  UMOV UR4, 0x20 ;  /* 0x0000002000047882 */ /* 0x001fe20000000000 */
[----:B------:R-:W-:Y:S01]  /*0340*/  ISETP.NE.AND P2, PT, R8, RZ, PT ;  /* 0x000000ff0800720c */ /* 0x000fe20003f45270 */
[----:B------:R-:W-:Y:S01]  /*0350*/  NOP ;  /* 0x0000000000007918 */ /* 0x000fe20000000000 */
[----:B------:R-:W0:Y:S01]  /*0360*/  S2R R4, SR_CTAID.X ;  /* 0x0000000000047919 */ /* 0x000e220000002500 */
[----:B------:R-:W-:Y:S01]  /*0370*/  LEA.HI R6, R6, R5, RZ, 0x2 ;  /* 0x0000000506067211 */ /* 0x000fe200078f10ff */
[----:B------:R-:W-:Y:S01]  /*0380*/  NOP ;  /* 0x0000000000007918 */ /* 0x000fe20000000000 */
[----:B-----5:R-:W-:-:S02]  /*0390*/  ISETP.NE.OR P0, PT, R0, RZ, !P0 ;  /* 0x000000ff0000720c */ /* 0x020fc40004705670 */
[----:B-1----:R-:W-:-:S04]  /*03a0*/  ISETP.NE.AND P3, PT, R2, 0x1, PT ;  /* 0x000000010200780c */ /* 0x002fc80003f65270 */
[----:B------:R-:W-:Y:S02]  /*03b0*/  P2R R0, PR, RZ, 0x8 ;  /* 0x00000008ff007803 */ /* 0x000fe40000000000 */
[----:B------:R-:W-:-:S05]  /*03c0*/  LOP3.LUT R0, R6, 0xfffffffc, RZ, 0xc0, !PT ;  /* 0xfffffffc06007812 */ /* 0x000fca00078ec0ff */
[----:B------:R-:W-:Y:S01]  /*03d0*/  VOTEU.ALL UP0, P0 ;  /* 0x00000000003f7886 */ /* 0x000fe20000000000 */
[----:B------:R-:W-:Y:S01]  /*03e0*/  IMAD.IADD R0, R5, 0x1, -R0 ;  /* 0x0000000105007824 */ /* 0x000fe200078e0a00 */
[----:B------:R-:W0:Y:S01]  /*03f0*/  @P3 LDC R17, c[0x0][0x10] ;  /* 0x00000400ff113b82 */ /* 0x000e220000000800 */
[----:B------:R-:W-:Y:S01]  /*0400*/  VOTEU.ALL UP1, P0 ;  /* 0x00000000003f7886 */ /* 0x000fe20000020000 */
[----:B--2---:R-:W-:Y:S01]  /*0410*/  @P3 IMAD.MOV.U32 R6, RZ, RZ, R3 ;  /* 0x000000ffff063224 */ /* 0x004fe200078e0003 */
[----:B------:R-:W-:Y:S01]  /*0420*/  @!UP0 UMOV UR6, 0x400 ;  /* 0x0000040000068882 */ /* 0x000fe20000000000 */
[----:B------:R-:W-:-:S04]  /*0430*/  @!UP0 UIADD3 UR4, -UR4, 0x100000, URZ ;  /* 0x0010000004048890 */ /* 0x000fc8000fffe13f */
[----:B------:R-:W-:Y:S02]  /*0440*/  @!UP0 USHF.L.U32 UR5, UR4, 0xb, URZ ;  /* 0x0000000b04058899 */ /* 0x000fe4000800063f */
[----:B------:R-:W-:Y:S01]  /*0450*/  @!UP0 USHF.L.U32 UR4, UR4, 0x1, URZ ;  /* 0x0000000104048899 */ /* 0x000fe2000800063f */
[----:B------:R-:W-:Y:S02]  /*0460*/  @P3 IMAD.MOV.U32 R7, RZ, RZ, RZ ;  /* 0x000000ffff073224 */ /* 0x000fe400078e00ff */
[----:B------:R-:W-:Y:S01]  /*0470*/  IMAD.MOV.U32 R5, RZ, RZ, RZ ;  /* 0x000000ffff057224 */ /* 0x000fe200078e00ff */
[----:B------:R-:W1:Y:S01]  /*0480*/  @!UP0 S2UR UR7, SR_CgaCtaId ;  /* 0x00000000000789c3 */ /* 0x000e620000008800 */
[----:B------:R-:W-:-:S07]  /*0490*/  @P3 IMAD.MOV.U32 R11, RZ, RZ, RZ ;  /* 0x000000ffff0b3224 */ /* 0x000fce00078e00ff */
[----:B------:R-:W2:Y:S01]  /*04a0*/  @!P3 LDC R9, c[0x0][0xc] ;  /* 0x00000300ff09bb82 */ /* 0x000ea20000000800 */
[----:B0-----:R-:W-:-:S04]  /*04b0*/  @P3 IMAD.WIDE.U32 R16, R4, R17, R6 ;  /* 0x0000001104103225 */ /* 0x001fc800078e0006 */
[----:B------:R-:W-:Y:S01]  /*04c0*/  @P3 IMAD.IADD R17, R17, 0x1, R11 ;  /* 0x0000000111113824 */ /* 0x000fe200078e020b */
[----:B-1----:R-:W-:Y:S01]  /*04d0*/  @!UP0 ULEA UR6, UR7, UR6, 0x18 ;  /* 0x0000000607068291 */ /* 0x002fe2000f8ec03f */
[----:B------:R-:W-:Y:S01]  /*04e0*/  VOTEU.ALL UP0, P0 ;  /* 0x00000000003f7886 */ /* 0x000fe20000000000 */
[----:B------:R-:W-:-:S04]  /*04f0*/  ISETP.NE.AND P0, PT, R0, 0x3, PT ;  /* 0x000000030000780c */ /* 0x000fc80003f05270 */
[----:B------:R-:W-:Y:S01]  /*0500*/  ISETP.EQ.OR P0, PT, R0, RZ, !P0 ;  /* 0x000000ff0000720c */ /* 0x000fe20004702670 */
[----:B--2---:R-:W-:-:S03]  /*0510*/  @!P3 IMAD.WIDE.U32 R6, R9, R3, R4 ;  /* 0x000000030906b225 */ /* 0x004fc600078e0004 */
[C---:B------:R-:W-:Y:S01]  /*0520*/  ISETP.EQ.AND P0, PT, R8.reuse, RZ, P0 ;  /* 0x000000ff0800720c */ /* 0x040fe20000702270 */
[----:B------:R-:W-:Y:S01]  /*0530*/  VIADD R8, R8, 0xffffffff ;  /* 0xffffffff08087836 */ /* 0x000fe20000000000 */
[----:B------:R-:W0:Y:S02]  /*0540*/  FENCE.VIEW.ASYNC.S ;  /* 0x00000000000073c6 */ /* 0x000e240000000000 */
[----:B0-----:R0:W3:Y:S01]  /*0550*/  @!UP0 SYNCS.EXCH.64 URZ, [UR6+0x60], UR4 ;  /* 0x00006004063f85b2 */ /* 0x0010e20008000100 */
[----:B------:R-:W-:Y:S01]  /*0560*/  @!P3 IMAD.MOV.U32 R16, RZ, RZ, R6 ;  /* 0x000000ffff10b224 */ /* 0x000fe200078e0006 */
[----:B------:R-:W-:Y:S01]  /*0570*/  SEL R19, RZ, 0x1, !P0 ;  /* 0x00000001ff137807 */ /* 0x000fe20004000000 */
[----:B------:R-:W-:Y:S01]  /*0580*/  @!P3 IMAD.MOV.U32 R17, RZ, RZ, R7 ;  /* 0x000000ffff11b224 */ /* 0x000fe200078e0007 */
[----:B------:R-:W-:-:S04]  /*0590*/  ISETP.GE.U32.AND P1, PT, R8, 0x2, PT ;  /* 0x000000020800780c */ /* 0x000fc80003f26070 */
[----:B------:R-:W-:Y:S01]  /*05a0*/  SEL R19, R19, 0x2, P1 ;  /* 0x0000000213137807 */ /* 0x000fe20000800000 */
[----:B------:R0:W3:Y:S01]  /*05b0*/  @!UP1 SYNCS.EXCH.64 URZ, [UR6+0x68], UR4 ;  /* 0x00006804063f95b2 */ /* 0x0000e20008000100 */
[----:B------:R-:W-:Y:S01]  /*05c0*/  NOP ;  /* 0x0000000000007918 */ /* 0x000fe20000000000 */
[----:B---34-:R-:W-:Y:S06]  /*05d0*/  BAR.SYNC.DEFER_BLOCKING 0x0 ;  /* 0x0000000000007b1d */ /* 0x018fec0000010000 */
[----:B------:R-:W-:Y:S05]  /*05e0*/  @!P2 BRA `(.L_x_3) ;  /* 0x00000084007ca947 */ /* 0x000fea0003800000 */
[----:B------:R-:W-:-:S13]  /*05f0*/  ISETP.GT.U32.AND P0, PT, R8, 0x1, PT ;  /* 0x000000010800780c */ /* 0x000fda0003f04070 */
[----:B0-----:R-:W-:Y:S05]  /*0600*/  @P0 EXIT ;  /* 0x000000000000094d */ /* 0x001fea0003800000 */
[----:B------:R-:W-:Y:S01]  /*0610*/  ULDC.64 UR4, c[0x0][0x650] ;  /* 0x0001940000047ab9 */ /* 0x000fe20000000a00 */
[----:B------:R-:W-:Y:S01]  /*0620*/  PRMT R0, RZ, 0x7610, R0 ;  /* 0x00007610ff007816 */ /* 0x000fe20000000000 */
[----:B------:R-:W-:Y:S01]  /*0630*/  IMAD.MOV.U32 R90, RZ, RZ, -0x1 ;  /* 0xffffffffff5a7424 */ /* 0x000fe200078e00ff */
[----:B------:R-:W-:Y:S01]  /*0640*/  ISETP.GE.U32.AND P0, PT, R16, UR4, PT ;  /* 0x0000000410007c0c */ /* 0x000fe2000bf06070 */
[----:B------:R-:W-:Y:S02]  /*0650*/  IMAD.MOV.U32 R89, RZ, RZ, -0x1 ;  /* 0xffffffffff597424 */ /* 0x000fe400078e00ff */
[----:B------:R-:W-:Y:S01]  /*0660*/  IMAD.MOV.U32 R88, RZ, RZ, -0x1 ;  /* 0xffffffffff587424 */ /* 0x000fe200078e00ff */
[----:B------:R-:W-:-:S13]  /*0670*/  ISETP.GE.U32.AND.EX P0, PT, R17, UR5, PT, P0 ;  /* 0x0000000511007c0c */ /* 0x000fda000bf06100 */
[----:B------:R-:W-:Y:S05]  /*0680*/  @P0 BRA `(.L_x_4) ;  /* 0x0000000400540947 */ /* 0x000fea0003800000 */
[----:B------:R-:W0:Y:S01]  /*0690*/  LDC.64 R14, c[0x0][0x628] ;  /* 0x00018a00ff0e7b82 */ /* 0x000e220000000a00 */
[----:B------:R-:W-:Y:S02]  /*06a0*/  IMAD.MOV.U32 R6, RZ, RZ, R16 ;  /* 0x000000ffff067224 */ /* 0x000fe400078e0010 */
[----:B------:R-:W-:-:S05]  /*06b0*/  IMAD.MOV.U32 R7, RZ, RZ, R17 ;  /* 0x000000ffff077224 */ /* 0x000fca00078e0011 */
[----:B------:R-:W1:Y:S08]  /*06c0*/  LDC R0, c[0x0][0x630] ;  /* 0x00018c00ff007b82 */ /* 0x000e700000000800 */
[----:B------:R-:W2:Y:S01]  /*06d0*/  LDC.64 R20, c[0x0][0x620] ;  /* 0x00018800ff147b82 */ /* 0x000ea20000000a00 */
[----:B0-----:R-:W-:-:S04]  /*06e0*/  ISETP.NE.U32.AND P0, PT, R14, RZ, PT ;  /* 0x000000ff0e00720c */ /* 0x001fc80003f05070 */
[----:B------:R-:W-:-:S13]  /*06f0*/  ISETP.NE.AND.EX P0, PT, R15, RZ, PT, P0 ;  /* 0x000000ff0f00720c */ /* 0x000fda0003f05300 */
[----:B-12---:R-:W-:Y:S05]  /*0700*/  @!P0 BRA `(.L_x_5) ;  /* 0x0000000000288947 */ /* 0x006fea0003800000 */
[----:B------:R-:W0:Y:S02]  /*0710*/  LDC R11, c[0x0][0x634] ;  /* 0x00018d00ff0b7b82 */ /* 0x000e240000000800 */
[----:B0-----:R-:W-:-:S05]  /*0720*/  IADD3 R11, P0, R16, R11, RZ ;  /* 0x0000000b100b7210 */ /* 0x001fca0007f1e0ff */
[----:B------:R-:W-:-:S04]  /*0730*/  IMAD.X R13, RZ, RZ, R17, P0 ;  /* 0x000000ffff0d7224 */ /* 0x000fc800000e0611 */
[----:B------:R-:W-:-:S04]  /*0740*/  IMAD.WIDE.U32 R6, R13, R14, RZ ;  /* 0x0000000e0d067225 */ /* 0x000fc800078e00ff */
[----:B------:R-:W-:-:S04]  /*0750*/  IMAD.WIDE.U32 R8, P0, R11, R15, R6 ;  /* 0x0000000f0b087225 */ /* 0x000fc80007800006 */
[----:B------:R-:W-:-:S04]  /*0760*/  IMAD.WIDE.U32 R6, R11, R14, RZ ;  /* 0x0000000e0b067225 */ /* 0x000fc800078e00ff */
[----:B------:R-:W-:Y:S01]  /*0770*/  IMAD.X R11, RZ, RZ, RZ, P0 ;  /* 0x000000ffff0b7224 */ /* 0x000fe200000e06ff */
[----:B------:R-:W-:Y:S01]  /*0780*/  IADD3 RZ, P0, R7, R8, RZ ;  /* 0x0000000807ff7210 */ /* 0x000fe20007f1e0ff */
[----:B------:R-:W-:-:S04]  /*0790*/  IMAD.MOV.U32 R10, RZ, RZ, R9 ;  /* 0x000000ffff0a7224 */ /* 0x000fc800078e0009 */
[----:B------:R-:W-:-:S08]  /*07a0*/  IMAD.WIDE.U32.X R6, R13, R15, R10, P0 ;  /* 0x0000000f0d067225 */ /* 0x000fd000000e040a */
.L_x_5:
[-CC-:B------:R-:W-:Y:S01]  /*07b0*/  SHF.R.U64 R88, R6, R0.reuse, R7.reuse ;  /* 0x0000000006587219 */ /* 0x180fe20000001207 */
[----:B------:R-:W0:Y:S01]  /*07c0*/  LDC R10, c[0x0][0x618] ;  /* 0x00018600ff0a7b82 */ /* 0x000e220000000800 */
[----:B------:R-:W-:Y:S01]  /*07d0*/  SHF.R.U32.HI R5, RZ, R0, R7 ;  /* 0x00000000ff057219 */ /* 0x000fe20000011607 */
[----:B------:R-:W-:Y:S01]  /*07e0*/  ULDC UR4, c[0x0][0x150] ;  /* 0x0000540000047ab9 */ /* 0x000fe20000000800 */
[----:B------:R-:W-:Y:S02]  /*07f0*/  IADD3 R9, P0, RZ, -R88, RZ ;  /* 0x80000058ff097210 */ /* 0x000fe40007f1e0ff */
[----:B------:R-:W-:-:S03]  /*0800*/  I2FP.F32.U32 R0, R4 ;  /* 0x0000000400007245 */ /* 0x000fc60000201000 */
[----:B------:R-:W1:Y:S01]  /*0810*/  LDC.64 R26, c[0x0][0x640] ;  /* 0x00019000ff1a7b82 */ /* 0x000e620000000a00 */
[----:B------:R-:W-:Y:S02]  /*0820*/  IMAD.X R11, RZ, RZ, ~R5, P0 ;  /* 0x000000ffff0b7224 */ /* 0x000fe400000e0e05 */
[----:B------:R-:W-:Y:S01]  /*0830*/  FMUL R0, R0, UR4 ;  /* 0x0000000400007c20 */ /* 0x000fe20008400000 */
[----:B------:R-:W-:Y:S01]  /*0840*/  IMAD.WIDE.U32 R6, R9, R20, R16 ;  /* 0x0000001409067225 */ /* 0x000fe200078e0010 */
[----:B------:R-:W-:-:S03]  /*0850*/  ULDC UR4, c[0x0][0x154] ;  /* 0x0000550000047ab9 */ /* 0x000fc60000000800 */
[----:B------:R-:W-:Y:S01]  /*0860*/  IMAD R8, R11, R20, RZ ;  /* 0x000000140b087224 */ /* 0x000fe200078e02ff */
[----:B------:R-:W2:Y:S01]  /*0870*/  LDC R5, c[0x0][0x144] ;  /* 0x00005100ff057b82 */ /* 0x000ea20000000800 */
[----:B------:R-:W3:Y:S02]  /*0880*/  F2I.U32.TRUNC.NTZ R0, R0 ;  /* 0x0000000000007305 */ /* 0x000ee4000020f000 */
[----:B------:R-:W-:-:S04]  /*0890*/  IMAD R9, R9, R21, R8 ;  /* 0x0000001509097224 */ /* 0x000fc800078e0208 */
[----:B------:R-:W-:Y:S01]  /*08a0*/  IMAD.IADD R7, R7, 0x1, R9 ;  /* 0x0000000107077824 */ /* 0x000fe200078e0209 */
[----:B------:R-:W4:Y:S01]  /*08b0*/  LDC R12, c[0x0][0x608] ;  /* 0x00018200ff0c7b82 */ /* 0x000f220000000800 */
[----:B------:R-:W-:-:S03]  /*08c0*/  IMAD.MOV.U32 R9, RZ, RZ, -0x1 ;  /* 0xffffffffff097424 */ /* 0x000fc600078e00ff */
[-CC-:B0-----:R-:W-:Y:S02]  /*08d0*/  SHF.R.U64 R20, R6, R10.reuse, R7.reuse ;  /* 0x0000000a06147219 */ /* 0x181fe40000001207 */
[----:B------:R-:W-:Y:S02]  /*08e0*/  I2FP.F32.U32 R6, R3 ;  /* 0x0000000300067245 */ /* 0x000fe40000201000 */
[----:B------:R-:W0:Y:S01]  /*08f0*/  LDC R24, c[0x0][0x658] ;  /* 0x00019600ff187b82 */ /* 0x000e220000000800 */
[----:B-1----:R-:W-:Y:S01]  /*0900*/  ISETP.NE.U32.AND P0, PT, R26, RZ, PT ;  /* 0x000000ff1a00720c */ /* 0x002fe20003f05070 */
[----:B---3--:R-:W-:Y:S01]  /*0910*/  IMAD.MOV R8, RZ, RZ, -R0 ;  /* 0x000000ffff087224 */ /* 0x008fe200078e0a00 */
[----:B------:R-:W-:Y:S01]  /*0920*/  SHF.R.U32.HI R7, RZ, R10, R7 ;  /* 0x0000000aff077219 */ /* 0x000fe20000011607 */
[----:B------:R-:W-:Y:S01]  /*0930*/  FMUL R6, R6, UR4 ;  /* 0x0000000406067c20 */ /* 0x000fe20008400000 */
[----:B------:R-:W-:-:S03]  /*0940*/  ISETP.NE.AND.EX P0, PT, R27, RZ, PT, P0 ;  /* 0x000000ff1b00720c */ /* 0x000fc60003f05300 */
[----:B------:R-:W1:Y:S01]  /*0950*/  LDC R14, c[0x0][0x148] ;  /* 0x00005200ff0e7b82 */ /* 0x000e620000000800 */
[----:B--2---:R-:W-:-:S07]  /*0960*/  IMAD R0, R5, R8, R4 ;  /* 0x0000000805007224 */ /* 0x004fce00078e0204 */
[----:B------:R-:W2:Y:S01]  /*0970*/  LDC R22, c[0x0][0x600] ;  /* 0x00018000ff167b82 */ /* 0x000ea20000000800 */
[-CC-:B----4-:R-:W-:Y:S02]  /*0980*/  SHF.R.U64 R28, R20, R12.reuse, R7.reuse ;  /* 0x0000000c141c7219 */ /* 0x190fe40000001207 */
[----:B------:R-:W-:Y:S01]  /*0990*/  SHF.R.U32.HI R5, RZ, R12, R7 ;  /* 0x0000000cff057219 */ /* 0x000fe20000011607 */
[----:B------:R-:W-:Y:S01]  /*09a0*/  IMAD.MOV.U32 R7, RZ, RZ, 0x1 ;  /* 0x00000001ff077424 */ /* 0x000fe200078e00ff */
[----:B------:R3:W4:Y:S03]  /*09b0*/  F2I.U32.TRUNC.NTZ R12, R6 ;  /* 0x00000006000c7305 */ /* 0x000726000020f000 */
[----:B------:R-:W1:Y:S01]  /*09c0*/  LDC R15, c[0x0][0x648] ;  /* 0x00019200ff0f7b82 */ /* 0x000e620000000800 */
[-C--:B0-----:R-:W-:Y:S02]  /*09d0*/  SHF.L.U32 R4, R9, R24.reuse, RZ ;  /* 0x0000001809047219 */ /* 0x081fe400000006ff */
[----:B------:R-:W-:-:S02]  /*09e0*/  SHF.R.U64 R30, R28, R24, R5 ;  /* 0x000000181c1e7219 */ /* 0x000fc40000001205 */
[----:B------:R-:W-:Y:S02]  /*09f0*/  LOP3.LUT R11, RZ, R4, RZ, 0x33, !PT ;  /* 0x00000004ff0b7212 */ /* 0x000fe400078e33ff */
[-C--:B------:R-:W-:Y:S01]  /*0a00*/  SHF.R.U32.HI R5, RZ, R24.reuse, R5 ;  /* 0x00000018ff057219 */ /* 0x080fe20000011605 */
[----:B------:R-:W0:Y:S01]  /*0a10*/  LDC R21, c[0x0][0x638] ;  /* 0x00018e00ff157b82 */ /* 0x000e220000000800 */
[----:B------:R-:W-:Y:S01]  /*0a20*/  SHF.L.U32 R10, R7, R24, RZ ;  /* 0x00000018070a7219 */ /* 0x000fe200000006ff */
[----:B------:R-:W-:-:S06]  /*0a30*/  IMAD.MOV.U32 R4, RZ, RZ, R30 ;  /* 0x000000ffff047224 */ /* 0x000fcc00078e001e */
[----:B------:R-:W0:Y:S01]  /*0a40*/  LDC R90, c[0x0][0x610] ;  /* 0x00018400ff5a7b82 */ /* 0x000e220000000800 */
[----:B---34-:R-:W-:Y:S05]  /*0a50*/  @!P0 BRA `(.L_x_6) ;  /* 0x0000000000288947 */ /* 0x018fea0003800000 */
[----:B------:R-:W3:Y:S02]  /*0a60*/  LDC R9, c[0x0][0x64c] ;  /* 0x00019300ff097b82 */ /* 0x000ee40000000800 */
[----:B---3--:R-:W-:-:S05]  /*0a70*/  IADD3 R9, P0, R30, R9, RZ ;  /* 0x000000091e097210 */ /* 0x008fca0007f1e0ff */
        /* <DEDUP_REMOVED lines=8> */
.L_x_6:
[----:B-1----:R-:W-:Y:S01]  /*0b00*/  SHF.R.U64 R4, R4, R15, R5 ;  /* 0x0000000f04047219 */ /* 0x002fe20000001205 */
[----:B--2---:R-:W-:Y:S01]  /*0b10*/  VIADD R5, R22, 0xffffffff ;  /* 0xffffffff16057836 */ /* 0x004fe20000000000 */
[----:B------:R-:W-:Y:S01]  /*0b20*/  LOP3.LUT R11, R28, R11, RZ, 0xc0, !PT ;  /* 0x0000000b1c0b7212 */ /* 0x000fe200078ec0ff */
[----:B------:R-:W-:Y:S02]  /*0b30*/  IMAD.MOV R12, RZ, RZ, -R12 ;  /* 0x000000ffff0c7224 */ /* 0x000fe400078e0a0c */
[----:B------:R-:W-:Y:S01]  /*0b40*/  IMAD.MOV R6, RZ, RZ, -R4 ;  /* 0x000000ffff067224 */ /* 0x000fe200078e0a04 */
[----:B------:R-:W-:Y:S01]  /*0b50*/  LOP3.LUT R5, R20, R5, RZ, 0xc0, !PT ;  /* 0x0000000514057212 */ /* 0x000fe200078ec0ff */
[----:B------:R-:W-:Y:S02]  /*0b60*/  @P3 IMAD R0, R14, R12, R3 ;  /* 0x0000000c0e003224 */ /* 0x000fe400078e0203 */
[----:B------:R-:W-:Y:S02]  /*0b70*/  IMAD R11, R10, R4, R11 ;  /* 0x000000040a0b7224 */ /* 0x000fe400078e020b */
[----:B0-----:R-:W-:-:S02]  /*0b80*/  IMAD R3, R6, R21, R30 ;  /* 0x0000001506037224 */ /* 0x001fc400078e021e */
[----:B------:R-:W-:Y:S02]  /*0b90*/  IMAD R90, R11, R90, R0 ;  /* 0x0000005a0b5a7224 */ /* 0x000fe400078e0200 */
[----:B------:R-:W-:Y:S02]  /*0ba0*/  IMAD R3, R3, R22, R5 ;  /* 0x0000001603037224 */ /* 0x000fe400078e0205 */
[----:B------:R-:W-:-:S03]  /*0bb0*/  IMAD.MOV.U32 R0, RZ, RZ, 0x1 ;  /* 0x00000001ff007424 */ /* 0x000fc600078e00ff */
[----:B------:R-:W-:Y:S02]  /*0bc0*/  SEL R89, R3, R90, !P3 ;  /* 0x0000005a03597207 */ /* 0x000fe40005800000 */
[----:B------:R-:W-:-:S07]  /*0bd0*/  SEL R90, R90, R3, !P3 ;  /* 0x000000035a5a7207 */ /* 0x000fce0005800000 */
.L_x_4:
[----:B------:R-:W-:-:S08]  /*0be0*/  NOP ;  /* 0x0000000000007918 */ /* 0x000fd00000000000 */
[----:B------:R-:W0:Y:S02]  /*0bf0*/  USETMAXREG.TRY_ALLOC.CTAPOOL UP0, 0xe8 ;  /* 0x000000e8000079c8 */ /* 0x000e240008000600 */
[----:B0-----:R-:W-:-:S13]  /*0c00*/  PLOP3.LUT P0, PT, PT, PT, UP0, 0x80, 0x0 ;  /* 0x000000000000781c */ /* 0x001fda0003f0f008 */
[----:B------:R-:W-:Y:S05]  /*0c10*/  @!P0 BRA `(.L_x_4) ;  /* 0xfffffffc00f08947 */ /* 0x000fea000383ffff */
[----:B------:R-:W-:Y:S01]  /*0c20*/  ULDC.64 UR4, c[0x0][0x598] ;  /* 0x0001660000047ab9 */ /* 0x000fe20000000a00 */
[----:B------:R-:W-:Y:S01]  /*0c30*/  ULDC.64 UR36, c[0x0][0x208] ;  /* 0x0000820000247ab9 */ /* 0x000fe20000000a00 */
[----:B------:R-:W-:-:S04]  /*0c40*/  ISETP.NE.U32.AND P0, PT, RZ, UR4, PT ;  /* 0x00000004ff007c0c */ /* 0x000fc8000bf05070 */
[----:B------:R-:W-:-:S13]  /*0c50*/  ISETP.NE.AND.EX P0, PT, RZ, UR5, PT, P0 ;  /* 0x00000005ff007c0c */ /* 0x000fda000bf05300 */
[----:B------:R-:W-:Y:S05]  /*0c60*/  @!P0 BRA `(.L_x_7) ;  /* 0x00000000001c8947 */ /* 0x000fea0003800000 */
[----:B------:R-:W0:Y:S02]  /*0c70*/  LDC.64 R4, c[0x0][0x598] ;  /* 0x00016600ff047b82 */ /* 0x000e240000000a00 */
[----:B0-----:R-:W2:Y:S02]  /*0c80*/  LDG.E.64 R4, desc[UR36][R4.64] ;  /* 0x0000002404047981 */ /* 0x001ea4000c1e1b00 */
[----:B--2---:R-:W-:-:S04]  /*0c90*/  ISETP.NE.U32.AND P0, PT, R4, RZ, PT ;  /* 0x000000ff0400720c */ /* 0x004fc80003f05070 */
[----:B------:R-:W-:-:S13]  /*0ca0*/  ISETP.NE.AND.EX P0, PT, R5, RZ, PT, P0 ;  /* 0x000000ff0500720c */ /* 0x000fda0003f05300 */
[----:B------:R-:W-:Y:S05]  /*0cb0*/  @!P0 BRA `(.L_x_7) ;  /* 0x0000000000088947 */ /* 0x000fea0003800000 */
[----:B------:R0:W5:Y:S01]  /*0cc0*/  LD.E R91, desc[UR36][R4.64] ;  /* 0x00000024045b7980 */ /* 0x000162000c101900 */
[----:B------:R-:W-:Y:S05]  /*0cd0*/  BRA `(.L_x_8) ;  /* 0x0000000000247947 */ /* 0x000fea0003800000 */
.L_x_7:
[----:B------:R-:W-:Y:S02]  /*0ce0*/  ULDC.64 UR4, c[0x0][0x588] ;  /* 0x0001620000047ab9 */ /* 0x000fe40000000a00 */
[----:B------:R-:W-:-:S04]  /*0cf0*/  ISETP.NE.U32.AND P0, PT, RZ, UR4, PT ;  /* 0x00000004ff007c0c */ /* 0x000fc8000bf05070 */
[----:B------:R-:W-:-:S13]  /*0d00*/  ISETP.NE.AND.EX P0, PT, RZ, UR5, PT, P0 ;  /* 0x00000005ff007c0c */ /* 0x000fda000bf05300 */
[----:B------:R-:W-:Y:S05]  /*0d10*/  @!P0 BRA `(.L_x_9) ;  /* 0x00000000000c8947 */ /* 0x000fea0003800000 */
[----:B------:R-:W0:Y:S02]  /*0d20*/  LDC.64 R4, c[0x0][0x588] ;  /* 0x00016200ff047b82 */ /* 0x000e240000000a00 */
[----:B0-----:R1:W5:Y:S01]  /*0d30*/  LDG.E R91, desc[UR36][R4.64] ;  /* 0x00000024045b7981 */ /* 0x001362000c1e1900 */
[----:B------:R-:W-:Y:S05]  /*0d40*/  BRA `(.L_x_8) ;  /* 0x0000000000087947 */ /* 0x000fea0003800000 */
.L_x_9:
[----:B------:R-:W-:Y:S02]  /*0d50*/  ULDC UR4, c[0x0][0x580] ;  /* 0x0001600000047ab9 */ /* 0x000fe40000000800 */
[----:B------:R-:W-:-:S07]  /*0d60*/  IMAD.U32 R91, RZ, RZ, UR4 ;  /* 0x00000004ff5b7e24 */ /* 0x000fce000f8e00ff */
.L_x_8:
[----:B------:R-:W-:Y:S02]  /*0d70*/  ULDC.64 UR4, c[0x0][0x5a0] ;  /* 0x0001680000047ab9 */ /* 0x000fe40000000a00 */
[----:B------:R-:W-:-:S04]  /*0d80*/  ISETP.NE.U32.AND P0, PT, RZ, UR4, PT ;  /* 0x00000004ff007c0c */ /* 0x000fc8000bf05070 */
[----:B------:R-:W-:-:S13]  /*0d90*/  ISETP.NE.AND.EX P0, PT, RZ, UR5, PT, P0 ;  /* 0x00000005ff007c0c */ /* 0x000fda000bf05300 */
[----:B------:R-:W-:Y:S05]  /*0da0*/  @!P0 BRA `(.L_x_10) ;  /* 0x00000000001c8947 */ /* 0x000fea0003800000 */
[----:B01----:R-:W0:Y:S02]  /*0db0*/  LDC.64 R4, c[0x0][0x5a0] ;  /* 0x00016800ff047b82 */ /* 0x003e240000000a00 */
[----:B0-----:R-:W2:Y:S02]  /*0dc0*/  LDG.E.64 R4, desc[UR36][R4.64] ;  /* 0x0000002404047981 */ /* 0x001ea4000c1e1b00 */
[----:B--2---:R-:W-:-:S04]  /*0dd0*/  ISETP.NE.U32.AND P0, PT, R4, RZ, PT ;  /* 0x000000ff0400720c */ /* 0x004fc80003f05070 */
[----:B------:R-:W-:-:S13]  /*0de0*/  ISETP.NE.AND.EX P0, PT, R5, RZ, PT, P0 ;  /* 0x000000ff0500720c */ /* 0x000fda0003f05300 */
[----:B------:R-:W-:Y:S05]  /*0df0*/  @!P0 BRA `(.L_x_10) ;  /* 0x0000000000088947 */ /* 0x000fea0003800000 */
[----:B------:R0:W5:Y:S01]  /*0e00*/  LD.E R100, desc[UR36][R4.64] ;  /* 0x0000002404647980 */ /* 0x000162000c101900 */
[----:B------:R-:W-:Y:S05]  /*0e10*/  BRA `(.L_x_11) ;  /* 0x0000000000247947 */ /* 0x000fea0003800000 */
.L_x_10:
[----:B------:R-:W-:Y:S02]  /*0e20*/  ULDC.64 UR4, c[0x0][0x590] ;  /* 0x0001640000047ab9 */ /* 0x000fe40000000a00 */
[----:B------:R-:W-:-:S04]  /*0e30*/  ISETP.NE.U32.AND P0, PT, RZ, UR4, PT ;  /* 0x00000004ff007c0c */ /* 0x000fc8000bf05070 */
[----:B------:R-:W-:-:S13]  /*0e40*/  ISETP.NE.AND.EX P0, PT, RZ, UR5, PT, P0 ;  /* 0x00000005ff007c0c */ /* 0x000fda000bf05300 */
[----:B------:R-:W-:Y:S05]  /*0e50*/  @!P0 BRA `(.L_x_12) ;  /* 0x00000000000c8947 */ /* 0x000fea0003800000 */
[----:B------:R-:W2:Y:S02]  /*0e60*/  LDC.64 R100, c[0x0][0x590] ;  /* 0x00016400ff647b82 */ /* 0x000ea40000000a00 */
[----:B--2---:R2:W5:Y:S01]  /*0e70*/  LDG.E R100, desc[UR36][R100.64] ;  /* 0x0000002464647981 */ /* 0x004562000c1e1900 */
[----:B------:R-:W-:Y:S05]  /*0e80*/  BRA `(.L_x_11) ;  /* 0x0000000000087947 */ /* 0x000fea0003800000 */
.L_x_12:
[----:B------:R-:W-:Y:S02]  /*0e90*/  ULDC UR4, c[0x0][0x584] ;  /* 0x0001610000047ab9 */ /* 0x000fe40000000800 */
[----:B------:R-:W-:-:S07]  /*0ea0*/  IMAD.U32 R100, RZ, RZ, UR4 ;  /* 0x00000004ff647e24 */ /* 0x000fce000f8e00ff */
.L_x_11:
[----:B------:R-:W-:-:S13]  /*0eb0*/  LOP3.LUT P0, RZ, R0, 0xff, RZ, 0xc0, !PT ;  /* 0x000000ff00ff7812 */ /* 0x000fda000780c0ff */
[----:B------:R-:W-:Y:S05]  /*0ec0*/  @!P0 EXIT ;  /* 0x000000000000894d */ /* 0x000fea0003800000 */
[----:B------:R-:W-:Y:S01]  /*0ed0*/  ULDC UR4, c[0x0][0x28c] ;  /* 0x0000a30000047ab9 */ /* 0x000fe20000000800 */
[----:B------:R-:W-:Y:S01]  /*0ee0*/  UMOV UR38, URZ ;  /* 0x0000003f00267c82 */ /* 0x000fe20008000000 */
[----:B------:R-:W-:Y:S01]  /*0ef0*/  UIADD3 UR4, UR4, 0x7f, URZ ;  /* 0x0000007f04047890 */ /* 0x000fe2000fffe03f */
[----:B------:R-:W-:-:S03]  /*0f00*/  UMOV UR39, URZ ;  /* 0x0000003f00277c82 */ /* 0x000fc60008000000 */
[----:B------:R-:W-:-:S04]  /*0f10*/  USHF.R.S32.HI UR5, URZ, 0x1f, UR4 ;  /* 0x0000001f3f057899 */ /* 0x000fc80008011404 */
[----:B------:R-:W-:-:S04]  /*0f20*/  ULEA.HI UR5, UR5, UR4, URZ, 0x7 ;  /* 0x0000000405057291 */ /* 0x000fc8000f8f383f */
[----:B------:R-:W-:-:S12]  /*0f30*/  USHF.R.S32.HI UR40, URZ, 0x7, UR5 ;  /* 0x000000073f287899 */ /* 0x000fd80008011405 */
.L_x_173:
[----:B---3--:R-:W3:Y:S01]  /*0f40*/  S2R R3, SR_CgaCtaId ;  /* 0x0000000000037919 */ /* 0x008ee20000008800 */
[----:B------:R-:W-:-:S04]  /*0f50*/  MOV R0, 0x400 ;  /* 0x0000040000007802 */ /* 0x000fc80000000f00 */
[----:B---3--:R-:W-:-:S05]  /*0f60*/  LEA R0, R3, R0, 0x18 ;  /* 0x0000000003007211 */ /* 0x008fca00078ec0ff */
[----:B------:R-:W-:-:S05]  /*0f70*/  VIADD R0, R0, 0x800 ;  /* 0x0000080000007836 */ /* 0x000fca0000000000 */
[----:B------:R-:W-:-:S13]  /*0f80*/  LOP3.LUT P0, RZ, R0, 0x3ff, RZ, 0xc0, !PT ;  /* 0x000003ff00ff7812 */ /* 0x000fda000780c0ff */
[----:B-12-4-:R-:W-:Y:S05]  /*0f90*/  @!P0 BRA `(.L_x_13) ;  /* 0x0000000000408947 */ /* 0x016fea0003800000 */
[----:B------:R-:W-:Y:S01]  /*0fa0*/  MOV R0, 0x0 ;  /* 0x0000000000007802 */ /* 0x000fe20000000f00 */
[----:B------:R-:W-:Y:S01]  /*0fb0*/  ULDC.64 UR4, c[0x4][0x70] ;  /* 0x01001c0000047ab9 */ /* 0x000fe20000000a00 */
[----:B------:R-:W-:Y:S01]  /*0fc0*/  ULDC.64 UR6, c[0x4][0x8] ;  /* 0x0100020000067ab9 */ /* 0x000fe20000000a00 */
[----:B01----:R-:W-:Y:S01]  /*0fd0*/  IMAD.U32 R4, RZ, RZ, UR4 ;  /* 0x00000004ff047e24 */ /* 0x003fe2000f8e00ff */
[----:B------:R0:W1:Y:S01]  /*0fe0*/  LDC.64 R14, c[0x4][R0] ;  /* 0x01000000000e7b82 */ /* 0x0000620000000a00 */
[----:B------:R-:W-:Y:S01]  /*0ff0*/  IMAD.U32 R5, RZ, RZ, UR5 ;  /* 0x00000005ff057e24 */ /* 0x000fe2000f8e00ff */
[----:B------:R-:W-:Y:S01]  /*1000*/  ULDC.64 UR4, c[0x4][0x78] ;  /* 0x01001e0000047ab9 */ /* 0x000fe20000000a00 */
[----:B------:R-:W-:Y:S02]  /*1010*/  IMAD.U32 R10, RZ, RZ, UR6 ;  /* 0x00000006ff0a7e24 */ /* 0x000fe4000f8e00ff */
[----:B------:R-:W-:Y:S02]  /*1020*/  IMAD.U32 R6, RZ, RZ, UR4 ;  /* 0x00000004ff067e24 */ /* 0x000fe4000f8e00ff */
[----:B------:R-:W-:-:S02]  /*1030*/  IMAD.U32 R7, RZ, RZ, UR5 ;  /* 0x00000005ff077e24 */ /* 0x000fc4000f8e00ff */
[----:B------:R-:W-:Y:S02]  /*1040*/  IMAD.U32 R11, RZ, RZ, UR7 ;  /* 0x00000007ff0b7e24 */ /* 0x000fe4000f8e00ff */
[----:B------:R-:W-:Y:S02]  /*1050*/  IMAD.MOV.U32 R8, RZ, RZ, 0x70 ;  /* 0x00000070ff087424 */ /* 0x000fe400078e00ff */
[----:B------:R-:W-:Y:S02]  /*1060*/  IMAD.MOV.U32 R12, RZ, RZ, 0x1 ;  /* 0x00000001ff0c7424 */ /* 0x000fe400078e00ff */
[----:B0-----:R-:W-:-:S07]  /*1070*/  IMAD.MOV.U32 R13, RZ, RZ, RZ ;  /* 0x000000ffff0d7224 */ /* 0x001fce00078e00ff */
[----:B------:R-:W-:-:S07]  /*1080*/  LEPC R20, `(.L_x_13) ;  /* 0x000000001014794e */ /* 0x000fce0000000000 */
[----:B-12--5:R-:W-:Y:S05]  /*1090*/  CALL.ABS.NOINC R14 ;  /* 0x000000000e007343 */ /* 0x026fea0003c00000 */
.L_x_13:
[----:B------:R-:W3:Y:S01]  /*10a0*/  S2R R3, SR_CgaCtaId ;  /* 0x0000000000037919 */ /* 0x000ee20000008800 */
[----:B------:R-:W-:-:S04]  /*10b0*/  MOV R0, 0x400 ;  /* 0x0000040000007802 */ /* 0x000fc80000000f00 */
[----:B---3--:R-:W-:-:S05]  /*10c0*/  LEA R0, R3, R0, 0x18 ;  /* 0x0000000003007211 */ /* 0x008fca00078ec0ff */
[----:B------:R-:W-:-:S05]  /*10d0*/  VIADD R28, R0, 0x28800 ;  /* 0x00028800001c7836 */ /* 0x000fca0000000000 */
[----:B------:R-:W-:-:S13]  /*10e0*/  LOP3.LUT P0, RZ, R28, 0x3ff, RZ, 0xc0, !PT ;  /* 0x000003ff1cff7812 */ /* 0x000fda000780c0ff */
[----:B------:R-:W-:Y:S05]  /*10f0*/  @!P0 BRA `(.L_x_14) ;  /* 0x00000000007c8947 */ /* 0x000fea0003800000 */
        /* <DEDUP_REMOVED lines=16> */
.L_x_15:
[----:B------:R-:W0:Y:S01]  /*1200*/  LDC.64 R22, c[0x4][R22] ;  /* 0x0100000016167b82 */ /* 0x000e220000000a00 */
[----:B------:R-:W-:Y:S01]  /*1210*/  ULDC.64 UR4, c[0x4][0x70] ;  /* 0x01001c0000047ab9 */ /* 0x000fe20000000a00 */
[----:B------:R-:W-:Y:S01]  /*1220*/  ULDC.64 UR6, c[0x4][0x10] ;  /* 0x0100040000067ab9 */ /* 0x000fe20000000a00 */
[----:B------:R-:W-:Y:S02]  /*1230*/  IMAD.U32 R4, RZ, RZ, UR4 ;  /* 0x00000004ff047e24 */ /* 0x000fe4000f8e00ff */
        /* <DEDUP_REMOVED lines=8> */
[----:B------:R-:W-:-:S07]  /*12c0*/  IMAD.MOV.U32 R13, RZ, RZ, RZ ;  /* 0x000000ffff0d7224 */ /* 0x000fce00078e00ff */
[----:B------:R-:W-:-:S07]  /*12d0*/  LEPC R20, `(.L_x_14) ;  /* 0x000000001014794e */ /* 0x000fce0000000000 */
[----:B0-----:R-:W-:Y:S05]  /*12e0*/  CALL.ABS.NOINC R22 ;  /* 0x0000000016007343 */ /* 0x001fea0003c00000 */
.L_x_14:
[----:B------:R-:W-:Y:S01]  /*12f0*/  UMOV UR4, 0xffffffff ;  /* 0xffffffff00047882 */ /* 0x000fe20000000000 */
[----:B------:R-:W-:Y:S02]  /*1300*/  LOP3.LUT R0, R19, 0x1, RZ, 0xfc, !PT ;  /* 0x0000000113007812 */ /* 0x000fe400078efcff */
[----:B------:R-:W-:Y:S02]  /*1310*/  LOP3.LUT R13, R18, 0x80, RZ, 0xc0, !PT ;  /* 0x00000080120d7812 */ /* 0x000fe400078ec0ff */
[----:B------:R-:W-:Y:S02]  /*1320*/  ISETP.NE.AND P0, PT, R0, 0x3, PT ;  /* 0x000000030000780c */ /* 0x000fe40003f05270 */
[----:B------:R-:W-:Y:S01]  /*1330*/  SHF.R.U32.HI R13, RZ, 0x7, R13 ;  /* 0x00000007ff0d7819 */ /* 0x000fe2000001160d */
[----:B------:R-:W-:Y:S10]  /*1340*/  BRA.DIV UR4, `(.L_x_16) ;  /* 0x00000092049c7947 */ /* 0x000ff4000b800000 */
.L_x_202:
[----:B------:R-:W-:Y:S05]  /*1350*/  @!P0 BRA `(.L_x_17) ;  /* 0x0000000000048947 */ /* 0x000fea0003800000 */
[----:B------:R-:W-:Y:S01]  /*1360*/  BPT.TRAP 0x1 ;  /* 0x000000040000795c */ /* 0x000fe20000300000 */
.L_x_17:
[----:B------:R-:W3:Y:S01]  /*1370*/  S2UR UR5, SR_CgaCtaId ;  /* 0x00000000000579c3 */ /* 0x000ee20000008800 */
[----:B------:R-:W-:Y:S01]  /*1380*/  UMOV UR4, 0x400 ;  /* 0x0000040000047882 */ /* 0x000fe20000000000 */
[----:B------:R-:W-:Y:S02]  /*1390*/  IMAD.U32 R3, RZ, RZ, UR38 ;  /* 0x00000026ff037e24 */ /* 0x000fe4000f8e00ff */
[----:B01----:R-:W-:-:S03]  /*13a0*/  IMAD.U32 R5, RZ, RZ, UR39 ;  /* 0x00000027ff057e24 */ /* 0x003fc6000f8e00ff */
[----:B------:R-:W-:Y:S01]  /*13b0*/  SHF.L.U32 R3, R3, 0x1f, RZ ;  /* 0x0000001f03037819 */ /* 0x000fe200000006ff */
[----:B---3--:R-:W-:-:S06]  /*13c0*/  ULEA UR4, UR5, UR4, 0x18 ;  /* 0x0000000405047291 */ /* 0x008fcc000f8ec03f */
[----:B------:R-:W-:-:S04]  /*13d0*/  IMAD.U32 R0, RZ, RZ, UR4 ;  /* 0x00000004ff007e24 */ /* 0x000fc8000f8e00ff */
[----:B------:R-:W-:-:S04]  /*13e0*/  IMAD R4, R5, 0x8, R0 ;  /* 0x0000000805047824 */ /* 0x000fc800078e0200 */
[----:B------:R0:W1:Y:S01]  /*13f0*/  SYNCS.PHASECHK.TRANS64.TRYWAIT P1, [R4+URZ], R3 ;  /* 0x00000003040075a7 */ /* 0x000062000802017f */
[----:B------:R-:W-:Y:S05]  /*1400*/  @!P0 BRA `(.L_x_18) ;  /* 0x0000000000048947 */ /* 0x000fea0003800000 */
[----:B------:R-:W-:Y:S01]  /*1410*/  BPT.TRAP 0x1 ;  /* 0x000000040000795c */ /* 0x000fe20000300000 */
.L_x_18:
[----:B-1----:R-:W-:Y:S05]  /*1420*/  @P1 BRA `(.L_x_19) ;  /* 0x0000000000081947 */ /* 0x002fea0003800000 */
[----:B------:R-:W1:Y:S02]  /*1430*/  SYNCS.PHASECHK.TRANS64.TRYWAIT P1, [R4+URZ], R3 ;  /* 0x00000003040075a7 */ /* 0x000e64000802017f */
[----:B-1----:R-:W-:Y:S05]  /*1440*/  @!P1 BRA `(.L_x_20) ;  /* 0x0000009000789947 */ /* 0x002fea0003800000 */
.L_x_19:
[----:B------:R-:W-:-:S04]  /*1450*/  UIADD3 UR4, UR39, 0x1, URZ ;  /* 0x0000000127047890 */ /* 0x000fc8000fffe03f */
[----:B------:R-:W-:Y:S02]  /*1460*/  UISETP.NE.AND UP0, UPT, UR4, 0x5, UPT ;  /* 0x000000050400788c */ /* 0x000fe4000bf05270 */
[----:B01----:R-:W-:Y:S02]  /*1470*/  IMAD.U32 R3, RZ, RZ, UR4 ;  /* 0x00000004ff037e24 */ /* 0x003fe4000f8e00ff */
[----:B------:R-:W-:Y:S02]  /*1480*/  USEL UR4, URZ, 0x1, UP0 ;  /* 0x000000013f047887 */ /* 0x000fe40008000000 */
[----:B------:R-:W-:Y:S02]  /*1490*/  PLOP3.LUT P1, PT, PT, PT, UP0, 0x80, 0x0 ;  /* 0x000000000000781c */ /* 0x000fe40003f2f008 */
[----:B------:R-:W-:Y:S02]  /*14a0*/  ULOP3.LUT UR4, UR38, UR4, URZ, 0x3c, !UPT ;  /* 0x0000000426047292 */ /* 0x000fe4000f8e3c3f */
[----:B------:R-:W-:-:S04]  /*14b0*/  SEL R3, R3, RZ, P1 ;  /* 0x000000ff03037207 */ /* 0x000fc80000800000 */
[----:B------:R-:W-:Y:S01]  /*14c0*/  IMAD.U32 R102, RZ, RZ, UR4 ;  /* 0x00000004ff667e24 */ /* 0x000fe2000f8e00ff */
[----:B------:R-:W-:Y:S06]  /*14d0*/  @!P0 BRA `(.L_x_21) ;  /* 0x0000000000048947 */ /* 0x000fec0003800000 */
[----:B------:R-:W-:Y:S01]  /*14e0*/  BPT.TRAP 0x1 ;  /* 0x000000040000795c */ /* 0x000fe20000300000 */
.L_x_21:
[C---:B------:R-:W-:Y:S01]  /*14f0*/  IMAD.SHL.U32 R7, R18.reuse, 0x200, RZ ;  /* 0x0000020012077824 */ /* 0x040fe200078e00ff */
[C---:B------:R-:W-:Y:S01]  /*1500*/  LOP3.LUT R5, R18.reuse, 0x2, RZ, 0xc0, !PT ;  /* 0x0000000212057812 */ /* 0x040fe200078ec0ff */
[----:B------:R-:W-:Y:S01]  /*1510*/  USHF.L.U32 UR4, UR39, 0xf, URZ ;  /* 0x0000000f27047899 */ /* 0x000fe2000800063f */
[----:B------:R-:W-:Y:S01]  /*1520*/  SHF.R.U32.HI R4, RZ, 0x2, R18 ;  /* 0x00000002ff047819 */ /* 0x000fe20000011612 */
[----:B------:R-:W-:Y:S01]  /*1530*/  IMAD.U32 R24, RZ, RZ, UR40 ;  /* 0x00000028ff187e24 */ /* 0x000fe2000f8e00ff */
[C---:B------:R-:W-:Y:S01]  /*1540*/  LOP3.LUT R6, R18.reuse, 0xe0, RZ, 0xc0, !PT ;  /* 0x000000e012067812 */ /* 0x040fe200078ec0ff */
[----:B------:R-:W-:Y:S01]  /*1550*/  IMAD.SHL.U32 R9, R5, 0x200, RZ ;  /* 0x0000020005097824 */ /* 0x000fe200078e00ff */
[----:B------:R-:W-:Y:S01]  /*1560*/  LOP3.LUT R7, R7, 0x200, RZ, 0xc0, !PT ;  /* 0x0000020007077812 */ /* 0x000fe200078ec0ff */
[----:B------:R-:W-:Y:S01]  /*1570*/  IMAD.SHL.U32 R5, R18, 0x40, RZ ;  /* 0x0000004012057824 */ /* 0x000fe200078e00ff */
[----:B------:R-:W-:Y:S02]  /*1580*/  LOP3.LUT R4, R4, 0x7, RZ, 0xc0, !PT ;  /* 0x0000000704047812 */ /* 0x000fe400078ec0ff */
[----:B------:R-:W-:Y:S01]  /*1590*/  LEA.HI R6, R6, R7, RZ, 0x1f ;  /* 0x0000000706067211 */ /* 0x000fe200078ff8ff */
[----:B------:R-:W-:Y:S01]  /*15a0*/  IMAD R7, R3, 0x8, R0 ;  /* 0x0000000803077824 */ /* 0x000fe200078e0200 */
[----:B------:R-:W-:-:S02]  /*15b0*/  LOP3.LUT R4, R9, 0xfffffe00, R4, 0xe2, !PT ;  /* 0xfffffe0009047812 */ /* 0x000fc400078ee204 */
[----:B------:R-:W-:Y:S01]  /*15c0*/  LOP3.LUT R5, R6, 0x40, R5, 0x78, !PT ;  /* 0x0000004006057812 */ /* 0x000fe200078e7805 */
[----:B------:R-:W-:Y:S01]  /*15d0*/  IMAD.U32 R6, RZ, RZ, UR4 ;  /* 0x00000004ff067e24 */ /* 0x000fe2000f8e00ff */
[----:B------:R-:W-:Y:S02]  /*15e0*/  R2P PR, R18, 0x60 ;  /* 0x0000006012007804 */ /* 0x000fe40000000000 */
[----:B------:R-:W-:Y:S01]  /*15f0*/  LOP3.LUT R5, R4, R5, RZ, 0xfc, !PT ;  /* 0x0000000504057212 */ /* 0x000fe200078efcff */
[----:B------:R-:W-:Y:S01]  /*1600*/  IMAD.MOV.U32 R4, RZ, RZ, 0x120 ;  /* 0x00000120ff047424 */ /* 0x000fe200078e00ff */
[----:B------:R-:W-:Y:S02]  /*1610*/  SHF.L.U32 R8, R102, 0x1f, RZ ;  /* 0x0000001f66087819 */ /* 0x000fe400000006ff */
[----:B------:R-:W-:Y:S01]  /*1620*/  LOP3.LUT R11, R6, 0x800, R5, 0xfe, !PT ;  /* 0x00000800060b7812 */ /* 0x000fe200078efe05 */
[----:B------:R-:W-:Y:S01]  /*1630*/  IMAD.MOV.U32 R6, RZ, RZ, 0x90 ;  /* 0x00000090ff067424 */ /* 0x000fe200078e00ff */
[----:B------:R-:W-:Y:S01]  /*1640*/  SEL R4, R4, 0xe0, !P6 ;  /* 0x000000e004047807 */ /* 0x000fe20007000000 */
[----:B------:R0:W1:Y:S01]  /*1650*/  SYNCS.PHASECHK.TRANS64.TRYWAIT P1, [R7+URZ], R8 ;  /* 0x00000008070075a7 */ /* 0x000062000802017f */
[----:B------:R-:W-:Y:S01]  /*1660*/  ISETP.NE.AND P2, PT, R24, 0x1, PT ;  /* 0x000000011800780c */ /* 0x000fe20003f45270 */
[----:B------:R-:W-:Y:S01]  /*1670*/  IMAD.IADD R11, R0, 0x1, R11 ;  /* 0x00000001000b7824 */ /* 0x000fe200078e020b */
[----:B------:R-:W-:-:S11]  /*1680*/  SEL R6, R6, 0x70, !P5 ;  /* 0x0000007006067807 */ /* 0x000fd60006800000 */
[----:B------:R-:W-:Y:S05]  /*1690*/  WARPSYNC.ALL ;  /* 0x0000000000007948 */ /* 0x000fea0003800000 */
[C---:B------:R-:W-:Y:S01]  /*16a0*/  IMAD.IADD R9, R11.reuse, 0x1, R6 ;  /* 0x000000010b097824 */ /* 0x040fe200078e0206 */
[----:B------:R-:W-:Y:S01]  /*16b0*/  LDS.U8 R14, [R11+0x8] ;  /* 0x000008000b0e7984 */ /* 0x000fe20000000000 */
[----:B------:R-:W-:-:S03]  /*16c0*/  IMAD.IADD R10, R11, 0x1, R4 ;  /* 0x000000010b0a7824 */ /* 0x000fc600078e0204 */
[----:B------:R-:W-:Y:S04]  /*16d0*/  LDS.U8 R22, [R11+0x808] ;  /* 0x000808000b167984 */ /* 0x000fe80000000000 */
[----:B------:R-:W3:Y:S04]  /*16e0*/  LDS.U8 R21, [R9+0x8] ;  /* 0x0000080009157984 */ /* 0x000ee80000000000 */
[----:B------:R-:W4:Y:S04]  /*16f0*/  LDS.U8 R29, [R9+0x808] ;  /* 0x00080800091d7984 */ /* 0x000f280000000000 */
[----:B------:R-:W-:Y:S04]  /*1700*/  LDS.U8 R12, [R11] ;  /* 0x000000000b0c7984 */ /* 0x000fe80000000000 */
[----:B------:R-:W0:Y:S04]  /*1710*/  LDS.U8 R13, [R9] ;  /* 0x00000000090d7984 */ /* 0x000e280000000000 */
[----:B------:R-:W2:Y:S04]  /*1720*/  LDS.U8 R23, [R10+0x8] ;  /* 0x000008000a177984 */ /* 0x000ea80000000000 */
[----:B------:R-:W1:Y:S04]  /*1730*/  LDS.U8 R31, [R10+0x808] ;  /* 0x000808000a1f7984 */ /* 0x000e680000000000 */
[----:B------:R-:W1:Y:S04]  /*1740*/  LDS.U8 R15, [R10] ;  /* 0x000000000a0f7984 */ /* 0x000e680000000000 */
[----:B------:R-:W-:Y:S04]  /*1750*/  LDS.U8 R20, [R11+0x800] ;  /* 0x000800000b147984 */ /* 0x000fe80000000000 */
[----:B------:R-:W1:Y:S04]  /*1760*/  LDS.U8 R25, [R9+0x800] ;  /* 0x0008000009197984 */ /* 0x000e680000000000 */
[----:B------:R-:W1:Y:S01]  /*1770*/  LDS.U8 R27, [R10+0x800] ;  /* 0x000800000a1b7984 */ /* 0x000e620000000000 */
[----:B---3--:R-:W-:-:S03]  /*1780*/  PRMT R14, R21, 0x7604, R14 ;  /* 0x00007604150e7816 */ /* 0x008fc6000000000e */
[----:B------:R-:W-:Y:S01]  /*1790*/  LDS.U8 R33, [R11+0x1000] ;  /* 0x001000000b217984 */ /* 0x000fe20000000000 */
[----:B----4-:R-:W-:-:S03]  /*17a0*/  PRMT R22, R29, 0x7604, R22 ;  /* 0x000076041d167816 */ /* 0x010fc60000000016 */
[----:B------:R-:W-:Y:S04]  /*17b0*/  LDS.U8 R21, [R11+0x4000] ;  /* 0x004000000b157984 */ /* 0x000fe80000000000 */
[----:B------:R-:W-:Y:S01]  /*17c0*/  LDS.U8 R29, [R11+0x4800] ;  /* 0x004800000b1d7984 */ /* 0x000fe20000000000 */
[----:B0-----:R-:W-:-:S03]  /*17d0*/  PRMT R12, R13, 0x7604, R12 ;  /* 0x000076040d0c7816 */ /* 0x001fc6000000000c */
[----:B------:R-:W-:Y:S01]  /*17e0*/  LDS.U8 R35, [R11+0x1008] ;  /* 0x001008000b237984 */ /* 0x000fe20000000000 */
[----:B--2---:R-:W-:-:S03]  /*17f0*/  PRMT R14, R23, 0x7054, R14 ;  /* 0x00007054170e7816 */ /* 0x004fc6000000000e */
[----:B------:R-:W-:Y:S01]  /*1800*/  LDS.U8 R37, [R11+0x1800] ;  /* 0x001800000b257984 */ /* 0x000fe20000000000 */
[----:B-1----:R-:W-:-:S03]  /*1810*/  PRMT R22, R31, 0x7054, R22 ;  /* 0x000070541f167816 */ /* 0x002fc60000000016 */
[----:B------:R-:W-:Y:S01]  /*1820*/  LDS.U8 R23, [R11+0x4008] ;  /* 0x004008000b177984 */ /* 0x000fe20000000000 */
[----:B------:R-:W-:-:S03]  /*1830*/  PRMT R15, R15, 0x7054, R12 ;  /* 0x000070540f0f7816 */ /* 0x000fc6000000000c */
[----:B------:R-:W-:Y:S01]  /*1840*/  LDS.U8 R31, [R11+0x4808] ;  /* 0x004808000b1f7984 */ /* 0x000fe20000000000 */
[----:B------:R-:W-:-:S03]  /*1850*/  IMAD.IADD R12, R9, 0x1, R4 ;  /* 0x00000001090c7824 */ /* 0x000fc600078e0204 */
[----:B------:R-:W-:Y:S01]  /*1860*/  LDS.U8 R39, [R11+0x1808] ;  /* 0x001808000b277984 */ /* 0x000fe20000000000 */
[----:B------:R-:W-:-:S03]  /*1870*/  PRMT R20, R25, 0x7604, R20 ;  /* 0x0000760419147816 */ /* 0x000fc60000000014 */
[----:B------:R-:W-:Y:S01]  /*1880*/  LDS.U8 R41, [R11+0x5000] ;  /* 0x005000000b297984 */ /* 0x000fe20000000000 */
[----:B------:R-:W-:-:S03]  /*1890*/  PRMT R20, R27, 0x7054, R20 ;  /* 0x000070541b147816 */ /* 0x000fc60000000014 */
[----:B------:R-:W-:Y:S04]  /*18a0*/  LDS.U8 R43, [R11+0x5008] ;  /* 0x005008000b2b7984 */ /* 0x000fe80000000000 */
[----:B------:R-:W-:Y:S04]  /*18b0*/  LDS.U8 R45, [R11+0x5800] ;  /* 0x005800000b2d7984 */ /* 0x000fe80000000000 */
[----:B------:R-:W-:Y:S04]  /*18c0*/  LDS.U8 R47, [R11+0x5808] ;  /* 0x005808000b2f7984 */ /* 0x000fe80000000000 */
[----:B------:R-:W0:Y:S04]  /*18d0*/  LDS.U8 R26, [R9+0x4000] ;  /* 0x00400000091a7984 */ /* 0x000e280000000000 */
[----:B------:R-:W1:Y:S04]  /*18e0*/  LDS.U8 R32, [R9+0x4008] ;  /* 0x0040080009207984 */ /* 0x000e680000000000 */
[----:B------:R-:W2:Y:S04]  /*18f0*/  LDS.U8 R38, [R9+0x4800] ;  /* 0x0048000009267984 */ /* 0x000ea80000000000 */
[----:B------:R-:W3:Y:S04]  /*1900*/  LDS.U8 R42, [R9+0x4808] ;  /* 0x00480800092a7984 */ /* 0x000ee80000000000 */
[----:B------:R-:W4:Y:S04]  /*1910*/  LDS.U8 R48, [R9+0x1000] ;  /* 0x0010000009307984 */ /* 0x000f280000000000 */
[----:B------:R-:W4:Y:S04]  /*1920*/  LDS.U8 R52, [R9+0x1008] ;  /* 0x0010080009347984 */ /* 0x000f280000000000 */
[----:B------:R-:W4:Y:S04]  /*1930*/  LDS.U8 R58, [R9+0x1800] ;  /* 0x00180000093a7984 */ /* 0x000f280000000000 */
[----:B------:R-:W4:Y:S04]  /*1940*/  LDS.U8 R62, [R9+0x1808] ;  /* 0x00180800093e7984 */ /* 0x000f280000000000 */
[----:B------:R-:W4:Y:S04]  /*1950*/  LDS.U8 R68, [R9+0x5000] ;  /* 0x0050000009447984 */ /* 0x000f280000000000 */
[----:B------:R-:W4:Y:S04]  /*1960*/  LDS.U8 R72, [R9+0x5008] ;  /* 0x0050080009487984 */ /* 0x000f280000000000 */
[----:B------:R-:W4:Y:S01]  /*1970*/  LDS.U8 R78, [R9+0x5800] ;  /* 0x00580000094e7984 */ /* 0x000f220000000000 */
[----:B0-----:R-:W-:-:S03]  /*1980*/  PRMT R21, R26, 0x7604, R21 ;  /* 0x000076041a157816 */ /* 0x001fc60000000015 */
[----:B------:R-:W0:Y:S01]  /*1990*/  LDS.U8 R82, [R9+0x5808] ;  /* 0x0058080009527984 */ /* 0x000e220000000000 */
[----:B-1----:R-:W-:-:S03]  /*19a0*/  PRMT R23, R32, 0x7604, R23 ;  /* 0x0000760420177816 */ /* 0x002fc60000000017 */
[----:B------:R-:W1:Y:S01]  /*19b0*/  LDS.U8 R30, [R10+0x4000] ;  /* 0x004000000a1e7984 */ /* 0x000e620000000000 */
[----:B--2---:R-:W-:-:S03]  /*19c0*/  PRMT R29, R38, 0x7604, R29 ;  /* 0x00007604261d7816 */ /* 0x004fc6000000001d */
[----:B------:R-:W2:Y:S01]  /*19d0*/  LDS.U8 R34, [R10+0x4008] ;  /* 0x004008000a227984 */ /* 0x000ea20000000000 */
[----:B---3--:R-:W-:-:S03]  /*19e0*/  PRMT R31, R42, 0x7604, R31 ;  /* 0x000076042a1f7816 */ /* 0x008fc6000000001f */
[----:B------:R-:W3:Y:S01]  /*19f0*/  LDS.U8 R40, [R10+0x4800] ;  /* 0x004800000a287984 */ /* 0x000ee20000000000 */
[----:B----4-:R-:W-:-:S03]  /*1a00*/  PRMT R33, R48, 0x7604, R33 ;  /* 0x0000760430217816 */ /* 0x010fc60000000021 */
[----:B------:R-:W4:Y:S01]  /*1a10*/  LDS.U8 R44, [R10+0x4808] ;  /* 0x004808000a2c7984 */ /* 0x000f220000000000 */
[----:B------:R-:W-:-:S03]  /*1a20*/  PRMT R35, R52, 0x7604, R35 ;  /* 0x0000760434237816 */ /* 0x000fc60000000023 */
        /* <DEDUP_REMOVED lines=11> */
[----:B0-----:R-:W-:-:S03]  /*1ae0*/  PRMT R47, R82, 0x7604, R47 ;  /* 0x00007604522f7816 */ /* 0x001fc6000000002f */
[----:B------:R-:W0:Y:S01]  /*1af0*/  LDS.U8 R80, [R10+0x5800] ;  /* 0x005800000a507984 */ /* 0x000e220000000000 */
[----:B-1----:R-:W-:-:S03]  /*1b00*/  PRMT R21, R30, 0x7054, R21 ;  /* 0x000070541e157816 */ /* 0x002fc60000000015 */
[----:B------:R-:W1:Y:S01]  /*1b10*/  LDS.U8 R84, [R10+0x5808] ;  /* 0x005808000a547984 */ /* 0x000e620000000000 */
[----:B--2---:R-:W-:-:S03]  /*1b20*/  PRMT R23, R34, 0x7054, R23 ;  /* 0x0000705422177816 */ /* 0x004fc60000000017 */
[----:B------:R-:W2:Y:S01]  /*1b30*/  LDS.U8 R24, [R12] ;  /* 0x000000000c187984 */ /* 0x000ea20000000000 */
        /* <DEDUP_REMOVED lines=30> */
[----:B------:R-:W-:Y:S02]  /*1d20*/  PRMT R93, R36, 0x654, R23 ;  /* 0x00000654245d7816 */ /* 0x000fe40000000017 */
[----:B------:R-:W-:Y:S02]  /*1d30*/  PRMT R94, R94, 0x654, R29 ;  /* 0x000006545e5e7816 */ /* 0x000fe4000000001d */
[----:B------:R-:W-:Y:S02]  /*1d40*/  PRMT R95, R46, 0x654, R31 ;  /* 0x000006542e5f7816 */ /* 0x000fe4000000001f */
[----:B------:R-:W-:Y:S02]  /*1d50*/  PRMT R96, R96, 0x654, R33 ;  /* 0x0000065460607816 */ /* 0x000fe40000000021 */
[----:B0-----:R-:W-:Y:S02]  /*1d60*/  PRMT R97, R56, 0x654, R35 ;  /* 0x0000065438617816 */ /* 0x001fe40000000023 */
[----:B-1----:R-:W-:-:S02]  /*1d70*/  PRMT R98, R98, 0x654, R37 ;  /* 0x0000065462627816 */ /* 0x002fc40000000025 */
[----:B--2---:R-:W-:Y:S02]  /*1d80*/  PRMT R99, R66, 0x654, R39 ;  /* 0x0000065442637816 */ /* 0x004fe40000000027 */
[----:B---3--:R-:W-:Y:S02]  /*1d90*/  PRMT R104, R104, 0x654, R41 ;  /* 0x0000065468687816 */ /* 0x008fe40000000029 */
[----:B----4-:R-:W-:Y:S02]  /*1da0*/  PRMT R105, R76, 0x654, R43 ;  /* 0x000006544c697816 */ /* 0x010fe4000000002b */
[----:B------:R-:W-:Y:S02]  /*1db0*/  PRMT R106, R106, 0x654, R45 ;  /* 0x000006546a6a7816 */ /* 0x000fe4000000002d */
[----:B------:R-:W-:Y:S02]  /*1dc0*/  PRMT R107, R86, 0x654, R47 ;  /* 0x00000654566b7816 */ /* 0x000fe4000000002f */
[----:B------:R-:W-:Y:S01]  /*1dd0*/  R2UR UR4, R28 ;  /* 0x000000001c0472ca */ /* 0x000fe200000e0000 */
[----:B------:R-:W-:Y:S01]  /*1de0*/  WARPGROUP.ARRIVE ;  /* 0x00000000000079c5 */ /* 0x000fe20000000000 */
[----:B------:R-:W-:-:S11]  /*1df0*/  UMOV UR11, 0x40000040 ;  /* 0x40000040000b7882 */ /* 0x000fd60000000000 */
[----:B------:R-:W-:-:S04]  /*1e00*/  USHF.R.U32.HI UR4, URZ, 0x4, UR4 ;  /* 0x000000043f047899 */ /* 0x000fc80008011604 */
[----:B------:R-:W-:-:S04]  /*1e10*/  ULOP3.LUT UR4, UR4, 0x3fff, URZ, 0xc0, !UPT ;  /* 0x00003fff04047892 */ /* 0x000fc8000f8ec03f */
[----:B------:R-:W-:-:S04]  /*1e20*/  ULOP3.LUT UR7, UR4, 0x10000, URZ, 0xfc, !UPT ;  /* 0x0001000004077892 */ /* 0x000fc8000f8efc3f */
[----:B------:R-:W-:-:S04]  /*1e30*/  ULEA UR4, UR39, UR7, 0x9 ;  /* 0x0000000727047291 */ /* 0x000fc8000f8e483f */
[----:B------:R-:W-:-:S03]  /*1e40*/  UIADD3 UR6, UR4, 0x2, URZ ;  /* 0x0000000204067890 */ /* 0x000fc6000fffe03f */
[----:B------:R-:W-:Y:S02]  /*1e50*/  UMOV UR10, UR4 ;  /* 0x00000004000a7c82 */ /* 0x000fe40008000000 */
[----:B------:R-:W-:Y:S03]  /*1e60*/  IGMMA.64x64x32.S8.S8 R56, R24, gdesc[UR8], RZ, !UPT, gsb0 ;  /* 0x01e0000818387df1 */ /* 0x000fe6000c0410ff */
[----:B------:R-:W-:Y:S02]  /*1e70*/  WARPGROUP.DEPBAR.LE gsb0, 0x0 ;  /* 0x00008000000079c5 */ /* 0x000fe40000010000 */
[----:B------:R-:W-:-:S06]  /*1e80*/  WARPGROUP.ARRIVE ;  /* 0x00000000000079c5 */ /* 0x000fcc0000000000 */
[----:B------:R-:W-:Y:S01]  /*1e90*/  IGMMA.64x64x32.S8.S8 R24, R92, gdesc[UR8], RZ, !UPT, gsb0 ;  /* 0x01e000085c187df1 */ /* 0x000fe2000c0410ff */
[----:B------:R-:W-:Y:S01]  /*1ea0*/  UMOV UR10, UR6 ;  /* 0x00000006000a7c82 */ /* 0x000fe20008000000 */
[----:B------:R-:W-:Y:S01]  /*1eb0*/  UMOV UR11, 0x40000040 ;  /* 0x40000040000b7882 */ /* 0x000fe20000000000 */
[----:B------:R-:W-:Y:S02]  /*1ec0*/  UIADD3 UR6, UR4, 0x4, URZ ;  /* 0x0000000404067890 */ /* 0x000fe4000fffe03f */
[----:B------:R-:W-:Y:S01]  /*1ed0*/  UIADD3 UR4, UR4, 0x6, URZ ;  /* 0x0000000604047890 */ /* 0x000fe2000fffe03f */
[----:B------:R-:W-:Y:S02]  /*1ee0*/  WARPGROUP.DEPBAR.LE gsb0, 0x0 ;  /* 0x00008000000079c5 */ /* 0x000fe40000010000 */
[----:B------:R-:W-:-:S06]  /*1ef0*/  WARPGROUP.ARRIVE ;  /* 0x00000000000079c5 */ /* 0x000fcc0000000000 */
[----:B------:R-:W-:Y:S03]  /*1f00*/  IGMMA.64x64x32.S8.S8 R56, R96, gdesc[UR8], R56, gsb0 ;  /* 0x01e0000860387df1 */ /* 0x000fe60008041038 */
[----:B------:R-:W-:Y:S02]  /*1f10*/  WARPGROUP.DEPBAR.LE gsb0, 0x0 ;  /* 0x00008000000079c5 */ /* 0x000fe40000010000 */
[----:B------:R-:W-:Y:S04]  /*1f20*/  LDS.U8 R13, [R11+0x2000] ;  /* 0x002000000b0d7984 */ /* 0x000fe80000000000 */
[----:B------:R-:W0:Y:S01]  /*1f30*/  LDS.U8 R14, [R9+0x2000] ;  /* 0x00200000090e7984 */ /* 0x000e220000000000 */
[----:B------:R-:W-:-:S06]  /*1f40*/  WARPGROUP.ARRIVE ;  /* 0x00000000000079c5 */ /* 0x000fcc0000000000 */
[----:B------:R-:W-:Y:S01]  /*1f50*/  IGMMA.64x64x32.S8.S8 R24, R104, gdesc[UR8], R24, gsb0 ;  /* 0x01e0000868187df1 */ /* 0x000fe20008041018 */
[----:B------:R-:W-:Y:S01]  /*1f60*/  UMOV UR10, UR6 ;  /* 0x00000006000a7c82 */ /* 0x000fe20008000000 */
[----:B------:R-:W-:Y:S01]  /*1f70*/  UMOV UR11, 0x40000040 ;  /* 0x40000040000b7882 */ /* 0x000fe20000000000 */
[----:B0-----:R-:W-:Y:S01]  /*1f80*/  PRMT R13, R14, 0x7604, R13 ;  /* 0x000076040e0d7816 */ /* 0x001fe2000000000d */
[----:B------:R-:W-:Y:S02]  /*1f90*/  WARPGROUP.DEPBAR.LE gsb0, 0x0 ;  /* 0x00008000000079c5 */ /* 0x000fe40000010000 */
[----:B------:R-:W-:Y:S04]  /*1fa0*/  LDS.U8 R15, [R11+0x2008] ;  /* 0x002008000b0f7984 */ /* 0x000fe80000000000 */
[----:B------:R-:W0:Y:S04]  /*1fb0*/  LDS.U8 R22, [R9+0x2008] ;  /* 0x0020080009167984 */ /* 0x000e280000000000 */
[----:B------:R-:W-:Y:S04]  /*1fc0*/  LDS.U8 R21, [R11+0x2800] ;  /* 0x002800000b157984 */ /* 0x000fe80000000000 */
[----:B------:R-:W1:Y:S04]  /*1fd0*/  LDS.U8 R98, [R9+0x2800] ;  /* 0x0028000009627984 */ /* 0x000e680000000000 */
[----:B------:R-:W-:Y:S04]  /*1fe0*/  LDS.U8 R23, [R11+0x2808] ;  /* 0x002808000b177984 */ /* 0x000fe80000000000 */
[----:B------:R-:W2:Y:S04]  /*1ff0*/  LDS.U8 R108, [R9+0x2808] ;  /* 0x00280800096c7984 */ /* 0x000ea80000000000 */
[----:B------:R-:W3:Y:S04]  /*2000*/  LDS.U8 R20, [R10+0x2000] ;  /* 0x002000000a147984 */ /* 0x000ee80000000000 */
[----:B------:R-:W4:Y:S04]  /*2010*/  LDS.U8 R92, [R10+0x2008] ;  /* 0x002008000a5c7984 */ /* 0x000f280000000000 */
[----:B------:R-:W4:Y:S04]  /*2020*/  LDS.U8 R104, [R10+0x2800] ;  /* 0x002800000a687984 */ /* 0x000f280000000000 */
[----:B------:R-:W4:Y:S04]  /*2030*/  LDS.U8 R110, [R10+0x2808] ;  /* 0x002808000a6e7984 */ /* 0x000f280000000000 */
[----:B------:R-:W4:Y:S04]  /*2040*/  LDS.U8 R96, [R12+0x2000] ;  /* 0x002000000c607984 */ /* 0x000f280000000000 */
[----:B------:R-:W4:Y:S01]  /*2050*/  LDS.U8 R94, [R12+0x2008] ;  /* 0x002008000c5e7984 */ /* 0x000f220000000000 */
[----:B0-----:R-:W-:-:S03]  /*2060*/  PRMT R15, R22, 0x7604, R15 ;  /* 0x00007604160f7816 */ /* 0x001fc6000000000f */
[----:B------:R-:W0:Y:S04]  /*2070*/  LDS.U8 R106, [R12+0x2800] ;  /* 0x002800000c6a7984 */ /* 0x000e280000000000 */
[----:B------:R-:W0:Y:S01]  /*2080*/  LDS.U8 R112, [R12+0x2808] ;  /* 0x002808000c707984 */ /* 0x000e220000000000 */
[----:B-1----:R-:W-:-:S03]  /*2090*/  PRMT R21, R98, 0x7604, R21 ;  /* 0x0000760462157816 */ /* 0x002fc60000000015 */
[----:B------:R-:W-:Y:S01]  /*20a0*/  LDS.U8 R93, [R11+0x6000] ;  /* 0x006000000b5d7984 */ /* 0x000fe20000000000 */
[----:B--2---:R-:W-:-:S03]  /*20b0*/  PRMT R23, R108, 0x7604, R23 ;  /* 0x000076046c177816 */ /* 0x004fc60000000017 */
[----:B------:R-:W1:Y:S01]  /*20c0*/  LDS.U8 R114, [R9+0x6000] ;  /* 0x0060000009727984 */ /* 0x000e620000000000 */
[----:B---3--:R-:W-:-:S03]  /*20d0*/  PRMT R13, R20, 0x7054, R13 ;  /* 0x00007054140d7816 */ /* 0x008fc6000000000d */
[----:B------:R-:W-:Y:S01]  /*20e0*/  LDS.U8 R95, [R11+0x6008] ;  /* 0x006008000b5f7984 */ /* 0x000fe20000000000 */
[----:B----4-:R-:W-:-:S03]  /*20f0*/  PRMT R15, R92, 0x7054, R15 ;  /* 0x000070545c0f7816 */ /* 0x010fc6000000000f */
[----:B------:R-:W2:Y:S01]  /*2100*/  LDS.U8 R120, [R9+0x6008] ;  /* 0x0060080009787984 */ /* 0x000ea20000000000 */
[----:B------:R-:W-:-:S03]  /*2110*/  PRMT R21, R104, 0x7054, R21 ;  /* 0x0000705468157816 */ /* 0x000fc60000000015 */
[----:B------:R-:W-:Y:S01]  /*2120*/  LDS.U8 R103, [R11+0x6800] ;  /* 0x006800000b677984 */ /* 0x000fe20000000000 */
[----:B------:R-:W-:-:S03]  /*2130*/  PRMT R23, R110, 0x7054, R23 ;  /* 0x000070546e177816 */ /* 0x000fc60000000017 */
[----:B------:R-:W3:Y:S01]  /*2140*/  LDS.U8 R126, [R9+0x6800] ;  /* 0x00680000097e7984 */ /* 0x000ee20000000000 */
[----:B------:R-:W-:-:S03]  /*2150*/  PRMT R96, R96, 0x654, R13 ;  /* 0x0000065460607816 */ /* 0x000fc6000000000d */
[----:B------:R-:W-:Y:S01]  /*2160*/  LDS.U8 R105, [R11+0x6808] ;  /* 0x006808000b697984 */ /* 0x000fe20000000000 */
[----:B------:R-:W-:-:S03]  /*2170*/  PRMT R97, R94, 0x654, R15 ;  /* 0x000006545e617816 */ /* 0x000fc6000000000f */
[----:B------:R-:W4:Y:S01]  /*2180*/  LDS.U8 R132, [R9+0x6808] ;  /* 0x0068080009847984 */ /* 0x000f220000000000 */
[----:B0-----:R-:W-:-:S03]  /*2190*/  PRMT R98, R106, 0x654, R21 ;  /* 0x000006546a627816 */ /* 0x001fc60000000015 */
[----:B------:R-:W0:Y:S01]  /*21a0*/  LDS.U8 R116, [R10+0x6000] ;  /* 0x006000000a747984 */ /* 0x000e220000000000 */
[----:B------:R-:W-:-:S03]  /*21b0*/  PRMT R99, R112, 0x654, R23 ;  /* 0x0000065470637816 */ /* 0x000fc60000000017 */
[----:B------:R-:W0:Y:S04]  /*21c0*/  LDS.U8 R122, [R10+0x6008] ;  /* 0x006008000a7a7984 */ /* 0x000e280000000000 */
[----:B------:R-:W0:Y:S04]  /*21d0*/  LDS.U8 R128, [R10+0x6800] ;  /* 0x006800000a807984 */ /* 0x000e280000000000 */
[----:B------:R-:W0:Y:S01]  /*21e0*/  LDS.U8 R134, [R10+0x6808] ;  /* 0x006808000a867984 */ /* 0x000e220000000000 */
[----:B-1----:R-:W-:-:S03]  /*21f0*/  PRMT R93, R114, 0x7604, R93 ;  /* 0x00007604725d7816 */ /* 0x002fc6000000005d */
[----:B------:R-:W1:Y:S04]  /*2200*/  LDS.U8 R118, [R12+0x6000] ;  /* 0x006000000c767984 */ /* 0x000e680000000000 */
[----:B------:R-:W1:Y:S01]  /*2210*/  LDS.U8 R124, [R12+0x6008] ;  /* 0x006008000c7c7984 */ /* 0x000e620000000000 */
[----:B--2---:R-:W-:-:S03]  /*2220*/  PRMT R95, R120, 0x7604, R95 ;  /* 0x00007604785f7816 */ /* 0x004fc6000000005f */
[----:B------:R-:W2:Y:S04]  /*2230*/  LDS.U8 R130, [R12+0x6800] ;  /* 0x006800000c827984 */ /* 0x000ea80000000000 */
[----:B------:R-:W2:Y:S01]  /*2240*/  LDS.U8 R136, [R12+0x6808] ;  /* 0x006808000c887984 */ /* 0x000ea20000000000 */
[----:B------:R-:W-:Y:S01]  /*2250*/  WARPGROUP.ARRIVE ;  /* 0x00000000000079c5 */ /* 0x000fe20000000000 */
[----:B---3--:R-:W-:-:S05]  /*2260*/  PRMT R103, R126, 0x7604, R103 ;  /* 0x000076047e677816 */ /* 0x008fca0000000067 */
[----:B------:R-:W-:Y:S01]  /*2270*/  IGMMA.64x64x32.S8.S8 R56, R96, gdesc[UR8], R56, gsb0 ;  /* 0x01e0000860387df1 */ /* 0x000fe20008041038 */
[----:B----4-:R-:W-:Y:S02]  /*2280*/  PRMT R105, R132, 0x7604, R105 ;  /* 0x0000760484697816 */ /* 0x010fe40000000069 */
[----:B0-----:R-:W-:Y:S02]  /*2290*/  PRMT R93, R116, 0x7054, R93 ;  /* 0x00007054745d7816 */ /* 0x001fe4000000005d */
[----:B------:R-:W-:Y:S02]  /*22a0*/  PRMT R95, R122, 0x7054, R95 ;  /* 0x000070547a5f7816 */ /* 0x000fe4000000005f */
[----:B------:R-:W-:Y:S02]  /*22b0*/  PRMT R103, R128, 0x7054, R103 ;  /* 0x0000705480677816 */ /* 0x000fe40000000067 */
[----:B------:R-:W-:Y:S02]  /*22c0*/  PRMT R105, R134, 0x7054, R105 ;  /* 0x0000705486697816 */ /* 0x000fe40000000069 */
[----:B-1----:R-:W-:-:S02]  /*22d0*/  PRMT R92, R118, 0x654, R93 ;  /* 0x00000654765c7816 */ /* 0x002fc4000000005d */
[----:B------:R-:W-:Y:S02]  /*22e0*/  PRMT R93, R124, 0x654, R95 ;  /* 0x000006547c5d7816 */ /* 0x000fe4000000005f */
[----:B--2---:R-:W-:Y:S02]  /*22f0*/  PRMT R94, R130, 0x654, R103 ;  /* 0x00000654825e7816 */ /* 0x004fe40000000067 */
[----:B------:R-:W-:Y:S01]  /*2300*/  PRMT R95, R136, 0x654, R105 ;  /* 0x00000654885f7816 */ /* 0x000fe20000000069 */
        /* <DEDUP_REMOVED lines=27> */
[----:B------:R-:W-:Y:S01]  /*24c0*/  LDS.U8 R99, [R11+0x7008] ;  /* 0x007008000b637984 */ /* 0x000fe20000000000 */
[----:B---3--:R-:W-:-:S03]  /*24d0*/  PRMT R13, R20, 0x7054, R13 ;  /* 0x00007054140d7816 */ /* 0x008fc6000000000d */
[----:B------:R-:W-:Y:S01]  /*24e0*/  LDS.U8 R103, [R11+0x7800] ;  /* 0x007800000b677984 */ /* 0x000fe20000000000 */
[----:B----4-:R-:W-:-:S03]  /*24f0*/  PRMT R15, R94, 0x7054, R15 ;  /* 0x000070545e0f7816 */ /* 0x010fc6000000000f */
[----:B------:R-:W-:Y:S01]  /*2500*/  LDS.U8 R105, [R11+0x7808] ;  /* 0x007808000b697984 */ /* 0x000fe20000000000 */
[----:B------:R-:W-:-:S03]  /*2510*/  PRMT R21, R104, 0x7054, R21 ;  /* 0x0000705468157816 */ /* 0x000fc60000000015 */
[----:B------:R-:W1:Y:S01]  /*2520*/  LDS.U8 R114, [R9+0x7000] ;  /* 0x0070000009727984 */ /* 0x000e620000000000 */
[----:B------:R-:W-:-:S03]  /*2530*/  PRMT R23, R110, 0x7054, R23 ;  /* 0x000070546e177816 */ /* 0x000fc60000000017 */
[----:B------:R-:W2:Y:S01]  /*2540*/  LDS.U8 R120, [R9+0x7008] ;  /* 0x0070080009787984 */ /* 0x000ea20000000000 */
[----:B------:R-:W-:-:S03]  /*2550*/  PRMT R92, R92, 0x654, R13 ;  /* 0x000006545c5c7816 */ /* 0x000fc6000000000d */
[----:B------:R-:W3:Y:S01]  /*2560*/  LDS.U8 R126, [R9+0x7800] ;  /* 0x00780000097e7984 */ /* 0x000ee20000000000 */
[----:B------:R-:W-:-:S03]  /*2570*/  PRMT R93, R96, 0x654, R15 ;  /* 0x00000654605d7816 */ /* 0x000fc6000000000f */
[----:B------:R-:W4:Y:S01]  /*2580*/  LDS.U8 R132, [R9+0x7808] ;  /* 0x0078080009847984 */ /* 0x000f220000000000 */
[----:B0-----:R-:W-:-:S03]  /*2590*/  PRMT R94, R106, 0x654, R21 ;  /* 0x000006546a5e7816 */ /* 0x001fc60000000015 */
[----:B------:R-:W0:Y:S01]  /*25a0*/  LDS.U8 R116, [R10+0x7000] ;  /* 0x007000000a747984 */ /* 0x000e220000000000 */
[----:B------:R-:W-:-:S03]  /*25b0*/  PRMT R95, R112, 0x654, R23 ;  /* 0x00000654705f7816 */ /* 0x000fc60000000017 */
[----:B------:R-:W0:Y:S04]  /*25c0*/  LDS.U8 R122, [R10+0x7008] ;  /* 0x007008000a7a7984 */ /* 0x000e280000000000 */
[----:B------:R-:W0:Y:S04]  /*25d0*/  LDS.U8 R128, [R10+0x7800] ;  /* 0x007800000a807984 */ /* 0x000e280000000000 */
[----:B------:R-:W0:Y:S04]  /*25e0*/  LDS.U8 R134, [R10+0x7808] ;  /* 0x007808000a867984 */ /* 0x000e280000000000 */
[----:B------:R-:W0:Y:S04]  /*25f0*/  LDS.U8 R118, [R12+0x7000] ;  /* 0x007000000c767984 */ /* 0x000e280000000000 */
[----:B------:R-:W0:Y:S04]  /*2600*/  LDS.U8 R124, [R12+0x7008] ;  /* 0x007008000c7c7984 */ /* 0x000e280000000000 */
[----:B------:R-:W0:Y:S01]  /*2610*/  LDS.U8 R130, [R12+0x7800] ;  /* 0x007800000c827984 */ /* 0x000e220000000000 */
[----:B-1----:R-:W-:-:S03]  /*2620*/  PRMT R97, R114, 0x7604, R97 ;  /* 0x0000760472617816 */ /* 0x002fc60000000061 */
[----:B------:R-:W1:Y:S01]  /*2630*/  LDS.U8 R136, [R12+0x7808] ;  /* 0x007808000c887984 */ /* 0x000e620000000000 */
[----:B------:R-:W-:Y:S01]  /*2640*/  WARPGROUP.ARRIVE ;  /* 0x00000000000079c5 */ /* 0x000fe20000000000 */
[----:B--2---:R-:W-:Y:S02]  /*2650*/  PRMT R99, R120, 0x7604, R99 ;  /* 0x0000760478637816 */ /* 0x004fe40000000063 */
[----:B---3--:R-:W-:-:S03]  /*2660*/  PRMT R103, R126, 0x7604, R103 ;  /* 0x000076047e677816 */ /* 0x008fc60000000067 */
[----:B------:R-:W-:Y:S01]  /*2670*/  IGMMA.64x64x32.S8.S8 R56, R92, gdesc[UR8], R56, gsb0 ;  /* 0x01e000085c387df1 */ /* 0x000fe20008041038 */
[----:B----4-:R-:W-:Y:S02]  /*2680*/  PRMT R105, R132, 0x7604, R105 ;  /* 0x0000760484697816 */ /* 0x010fe40000000069 */
[----:B0-----:R-:W-:Y:S02]  /*2690*/  PRMT R97, R116, 0x7054, R97 ;  /* 0x0000705474617816 */ /* 0x001fe40000000061 */
[----:B------:R-:W-:Y:S02]  /*26a0*/  PRMT R99, R122, 0x7054, R99 ;  /* 0x000070547a637816 */ /* 0x000fe40000000063 */
[----:B------:R-:W-:Y:S02]  /*26b0*/  PRMT R103, R128, 0x7054, R103 ;  /* 0x0000705480677816 */ /* 0x000fe40000000067 */
[----:B------:R-:W-:Y:S02]  /*26c0*/  PRMT R105, R134, 0x7054, R105 ;  /* 0x0000705486697816 */ /* 0x000fe40000000069 */
[----:B------:R-:W-:-:S02]  /*26d0*/  PRMT R108, R118, 0x654, R97 ;  /* 0x00000654766c7816 */ /* 0x000fc40000000061 */
[----:B------:R-:W-:Y:S02]  /*26e0*/  PRMT R109, R124, 0x654, R99 ;  /* 0x000006547c6d7816 */ /* 0x000fe40000000063 */
[----:B------:R-:W-:Y:S02]  /*26f0*/  PRMT R110, R130, 0x654, R103 ;  /* 0x00000654826e7816 */ /* 0x000fe40000000067 */
[----:B-1----:R-:W-:Y:S01]  /*2700*/  PRMT R111, R136, 0x654, R105 ;  /* 0x00000654886f7816 */ /* 0x002fe20000000069 */
[----:B------:R-:W-:-:S03]  /*2710*/  WARPGROUP.DEPBAR.LE gsb0, 0x0 ;  /* 0x00008000000079c5 */ /* 0x000fc60000010000 */
[----:B------:R-:W-:-:S06]  /*2720*/  WARPGROUP.ARRIVE ;  /* 0x00000000000079c5 */ /* 0x000fcc0000000000 */
[----:B------:R-:W-:Y:S03]  /*2730*/  IGMMA.64x64x32.S8.S8 R24, R108, gdesc[UR8], R24, gsb0 ;  /* 0x01e000086c187df1 */ /* 0x000fe60008041018 */
[----:B------:R-:W-:Y:S02]  /*2740*/  WARPGROUP.DEPBAR.LE gsb0, 0x0 ;  /* 0x00008000000079c5 */ /* 0x000fe40000010000 */
[----:B------:R-:W-:Y:S05]  /*2750*/  @!P2 BRA `(.L_x_22) ;  /* 0x0000002400a0a947 */ /* 0x000fea0003800000 */
[----:B------:R-:W-:Y:S05]  /*2760*/  @!P0 BRA `(.L_x_23) ;  /* 0x0000000000048947 */ /* 0x000fea0003800000 */
[----:B------:R-:W-:Y:S01]  /*2770*/  BPT.TRAP 0x1 ;  /* 0x000000040000795c */ /* 0x000fe20000300000 */
.L_x_23:
[----:B------:R-:W-:-:S05]  /*2780*/  IMAD.SHL.U32 R112, R3, 0x8000, RZ ;  /* 0x0000800003707824 */ /* 0x000fca00078e00ff */
[----:B------:R-:W-:-:S05]  /*2790*/  LOP3.LUT R9, R112, 0x800, R5, 0xfe, !PT ;  /* 0x0000080070097812 */ /* 0x000fca00078efe05 */
[----:B------:R-:W-:Y:S01]  /*27a0*/  IMAD.IADD R9, R0, 0x1, R9 ;  /* 0x0000000100097824 */ /* 0x000fe200078e0209 */
[----:B------:R-:W-:Y:S06]  /*27b0*/  @P1 BRA `(.L_x_24) ;  /* 0x0000000000081947 */ /* 0x000fec0003800000 */
[----:B------:R-:W0:Y:S02]  /*27c0*/  SYNCS.PHASECHK.TRANS64.TRYWAIT P1, [R7+URZ], R8 ;  /* 0x00000008070075a7 */ /* 0x000e24000802017f */
[----:B0-----:R-:W-:Y:S05]  /*27d0*/  @!P1 BRA `(.L_x_25) ;  /* 0x0000007c00a89947 */ /* 0x001fea0003800000 */
.L_x_24:
[--C-:B------:R-:W-:Y:S01]  /*27e0*/  IMAD.IADD R11, R6, 0x1, R9.reuse ;  /* 0x00000001060b7824 */ /* 0x100fe200078e0209 */
[----:B0-----:R-:W-:Y:S01]  /*27f0*/  LDS.U8 R7, [R9] ;  /* 0x0000000009077984 */ /* 0x001fe20000000000 */
[C---:B------:R-:W-:Y:S01]  /*2800*/  IMAD.IADD R10, R4.reuse, 0x1, R9 ;  /* 0x00000001040a7824 */ /* 0x040fe200078e0209 */
[----:B------:R-:W0:Y:S01]  /*2810*/  LDC R114, c[0x0][0x28c] ;  /* 0x0000a300ff727b82 */ /* 0x000e220000000800 */
[----:B------:R-:W-:Y:S01]  /*2820*/  IMAD.IADD R13, R4, 0x1, R11 ;  /* 0x00000001040d7824 */ /* 0x000fe200078e020b */
[----:B------:R-:W-:Y:S04]  /*2830*/  LDS.U8 R94, [R9+0x4000] ;  /* 0x00400000095e7984 */ /* 0x000fe80000000000 */
[----:B------:R-:W-:Y:S04]  /*2840*/  LDS.U8 R98, [R9+0x4008] ;  /* 0x0040080009627984 */ /* 0x000fe80000000000 */
[----:B------:R-:W1:Y:S04]  /*2850*/  LDS.U8 R8, [R11] ;  /* 0x000000000b087984 */ /* 0x000e680000000000 */
[----:B------:R-:W2:Y:S04]  /*2860*/  LDS.U8 R103, [R11+0x4000] ;  /* 0x004000000b677984 */ /* 0x000ea80000000000 */
[----:B------:R-:W3:Y:S04]  /*2870*/  LDS.U8 R109, [R11+0x4008] ;  /* 0x004008000b6d7984 */ /* 0x000ee80000000000 */
[----:B------:R-:W-:Y:S01]  /*2880*/  LDS.U8 R14, [R9+0x8] ;  /* 0x00000800090e7984 */ /* 0x000fe20000000000 */
[----:B0-----:R-:W-:-:S03]  /*2890*/  ISETP.GE.AND P1, PT, R114, 0x101, PT ;  /* 0x000001017200780c */ /* 0x001fc60003f26270 */
[----:B------:R-:W-:Y:S04]  /*28a0*/  LDS.U8 R20, [R9+0x800] ;  /* 0x0008000009147984 */ /* 0x000fe80000000000 */
[----:B------:R-:W-:Y:S04]  /*28b0*/  LDS.U8 R22, [R9+0x808] ;  /* 0x0008080009167984 */ /* 0x000fe80000000000 */
[----:B------:R-:W-:Y:S04]  /*28c0*/  LDS.U8 R104, [R9+0x4800] ;  /* 0x0048000009687984 */ /* 0x000fe80000000000 */
[----:B------:R-:W-:Y:S04]  /*28d0*/  LDS.U8 R110, [R9+0x4808] ;  /* 0x00480800096e7984 */ /* 0x000fe80000000000 */
[----:B------:R-:W0:Y:S04]  /*28e0*/  LDS.U8 R15, [R11+0x8] ;  /* 0x000008000b0f7984 */ /* 0x000e280000000000 */
[----:B------:R-:W4:Y:S04]  /*28f0*/  LDS.U8 R23, [R11+0x800] ;  /* 0x000800000b177984 */ /* 0x000f280000000000 */
[----:B------:R-:W4:Y:S01]  /*2900*/  LDS.U8 R95, [R11+0x808] ;  /* 0x000808000b5f7984 */ /* 0x000f220000000000 */
[----:B-1----:R-:W-:-:S03]  /*2910*/  PRMT R7, R8, 0x7604, R7 ;  /* 0x0000760408077816 */ /* 0x002fc60000000007 */
[----:B------:R-:W1:Y:S01]  /*2920*/  LDS.U8 R113, [R11+0x4800] ;  /* 0x004800000b717984 */ /* 0x000e620000000000 */
[----:B--2---:R-:W-:-:S03]  /*2930*/  PRMT R94, R103, 0x7604, R94 ;  /* 0x00007604675e7816 */ /* 0x004fc6000000005e */
[----:B------:R-:W2:Y:S01]  /*2940*/  LDS.U8 R117, [R11+0x4808] ;  /* 0x004808000b757984 */ /* 0x000ea20000000000 */
[----:B---3--:R-:W-:-:S03]  /*2950*/  PRMT R98, R109, 0x7604, R98 ;  /* 0x000076046d627816 */ /* 0x008fc60000000062 */
[----:B------:R-:W3:Y:S04]  /*2960*/  LDS.U8 R12, [R10] ;  /* 0x000000000a0c7984 */ /* 0x000ee80000000000 */
[----:B------:R-:W3:Y:S04]  /*2970*/  LDS.U8 R105, [R10+0x4000] ;  /* 0x004000000a697984 */ /* 0x000ee80000000000 */
[----:B------:R-:W3:Y:S04]  /*2980*/  LDS.U8 R111, [R10+0x4008] ;  /* 0x004008000a6f7984 */ /* 0x000ee80000000000 */
[----:B------:R-:W3:Y:S04]  /*2990*/  LDS.U8 R21, [R10+0x8] ;  /* 0x000008000a157984 */ /* 0x000ee80000000000 */
[----:B------:R-:W3:Y:S04]  /*29a0*/  LDS.U8 R93, [R10+0x800] ;  /* 0x000800000a5d7984 */ /* 0x000ee80000000000 */
[----:B------:R-:W3:Y:S01]  /*29b0*/  LDS.U8 R99, [R10+0x808] ;  /* 0x000808000a637984 */ /* 0x000ee20000000000 */
[----:B0-----:R-:W-:-:S03]  /*29c0*/  PRMT R14, R15, 0x7604, R14 ;  /* 0x000076040f0e7816 */ /* 0x001fc6000000000e */
[----:B------:R-:W0:Y:S01]  /*29d0*/  LDS.U8 R115, [R10+0x4800] ;  /* 0x004800000a737984 */ /* 0x000e220000000000 */
[----:B----4-:R-:W-:-:S03]  /*29e0*/  PRMT R20, R23, 0x7604, R20 ;  /* 0x0000760417147816 */ /* 0x010fc60000000014 */
[----:B------:R-:W4:Y:S01]  /*29f0*/  LDS.U8 R119, [R10+0x4808] ;  /* 0x004808000a777984 */ /* 0x000f220000000000 */
[----:B------:R-:W-:-:S03]  /*2a00*/  PRMT R22, R95, 0x7604, R22 ;  /* 0x000076045f167816 */ /* 0x000fc60000000016 */
[----:B------:R-:W4:Y:S01]  /*2a10*/  LDS.U8 R96, [R13] ;  /* 0x000000000d607984 */ /* 0x000f220000000000 */
[----:B-1----:R-:W-:-:S03]  /*2a20*/  PRMT R104, R113, 0x7604, R104 ;  /* 0x0000760471687816 */ /* 0x002fc60000000068 */
[----:B------:R-:W1:Y:S01]  /*2a30*/  LDS.U8 R107, [R13+0x4000] ;  /* 0x004000000d6b7984 */ /* 0x000e620000000000 */
[----:B--2---:R-:W-:-:S03]  /*2a40*/  PRMT R110, R117, 0x7604, R110 ;  /* 0x00007604756e7816 */ /* 0x004fc6000000006e */
[----:B------:R-:W2:Y:S01]  /*2a50*/  LDS.U8 R106, [R13+0x4008] ;  /* 0x004008000d6a7984 */ /* 0x000ea20000000000 */
[----:B---3--:R-:W-:-:S03]  /*2a60*/  PRMT R7, R12, 0x7054, R7 ;  /* 0x000070540c077816 */ /* 0x008fc60000000007 */
[----:B------:R-:W3:Y:S01]  /*2a70*/  LDS.U8 R97, [R13+0x8] ;  /* 0x000008000d617984 */ /* 0x000ee20000000000 */
[----:B------:R-:W-:-:S03]  /*2a80*/  PRMT R94, R105, 0x7054, R94 ;  /* 0x00007054695e7816 */ /* 0x000fc6000000005e */
[----:B------:R-:W3:Y:S01]  /*2a90*/  LDS.U8 R9, [R13+0x800] ;  /* 0x000800000d097984 */ /* 0x000ee20000000000 */
[----:B------:R-:W-:-:S03]  /*2aa0*/  PRMT R111, R111, 0x7054, R98 ;  /* 0x000070546f6f7816 */ /* 0x000fc60000000062 */
[----:B------:R-:W3:Y:S01]  /*2ab0*/  LDS.U8 R92, [R13+0x808] ;  /* 0x000808000d5c7984 */ /* 0x000ee20000000000 */
[----:B------:R-:W-:-:S03]  /*2ac0*/  PRMT R14, R21, 0x7054, R14 ;  /* 0x00007054150e7816 */ /* 0x000fc6000000000e */
[----:B------:R-:W3:Y:S01]  /*2ad0*/  LDS.U8 R108, [R13+0x4800] ;  /* 0x004800000d6c7984 */ /* 0x000ee20000000000 */
[----:B------:R-:W-:-:S03]  /*2ae0*/  PRMT R20, R93, 0x7054, R20 ;  /* 0x000070545d147816 */ /* 0x000fc60000000014 */
[----:B------:R-:W3:Y:S01]  /*2af0*/  LDS.U8 R11, [R13+0x4808] ;  /* 0x004808000d0b7984 */ /* 0x000ee20000000000 */
[----:B------:R-:W-:Y:S02]  /*2b00*/  PRMT R99, R99, 0x7054, R22 ;  /* 0x0000705463637816 */ /* 0x000fe40000000016 */
[----:B0-----:R-:W-:Y:S02]  /*2b10*/  PRMT R115, R115, 0x7054, R104 ;  /* 0x0000705473737816 */ /* 0x001fe40000000068 */
[----:B----4-:R-:W-:Y:S02]  /*2b20*/  PRMT R110, R119, 0x7054, R110 ;  /* 0x00007054776e7816 */ /* 0x010fe4000000006e */
[----:B------:R-:W-:Y:S01]  /*2b30*/  PRMT R96, R96, 0x654, R7 ;  /* 0x0000065460607816 */ /* 0x000fe20000000007 */
[----:B------:R-:W-:Y:S01]  /*2b40*/  IMAD.U32 R7, RZ, RZ, UR39 ;  /* 0x00000027ff077e24 */ /* 0x000fe2000f8e00ff */
[----:B-1----:R-:W-:Y:S02]  /*2b50*/  PRMT R104, R107, 0x654, R94 ;  /* 0x000006546b687816 */ /* 0x002fe4000000005e */
[----:B--2---:R-:W-:-:S02]  /*2b60*/  PRMT R105, R106, 0x654, R111 ;  /* 0x000006546a697816 */ /* 0x004fc4000000006f */
[----:B---3--:R-:W-:Y:S02]  /*2b70*/  PRMT R97, R97, 0x654, R14 ;  /* 0x0000065461617816 */ /* 0x008fe4000000000e */
[----:B------:R-:W-:Y:S02]  /*2b80*/  PRMT R98, R9, 0x654, R20 ;  /* 0x0000065409627816 */ /* 0x000fe40000000014 */
[----:B------:R-:W-:Y:S02]  /*2b90*/  PRMT R99, R92, 0x654, R99 ;  /* 0x000006545c637816 */ /* 0x000fe40000000063 */
[----:B------:R-:W-:Y:S02]  /*2ba0*/  PRMT R106, R108, 0x654, R115 ;  /* 0x000006546c6a7816 */ /* 0x000fe40000000073 */
[----:B------:R-:W-:Y:S01]  /*2bb0*/  PRMT R107, R11, 0x654, R110 ;  /* 0x000006540b6b7816 */ /* 0x000fe2000000006e */
[----:B------:R-:W-:Y:S06]  /*2bc0*/  @!P1 BRA `(.L_x_26) ;  /* 0x0000001000f09947 */ /* 0x000fec0003800000 */
[----:B------:R-:W-:Y:S01]  /*2bd0*/  R2UR UR4, R3 ;  /* 0x00000000030472ca */ /* 0x000fe200000e0000 */
[----:B------:R-:W-:Y:S01]  /*2be0*/  UIADD3 UR5, UR40, -0x1, URZ ;  /* 0xffffffff28057890 */ /* 0x000fe2000fffe03f */
[----:B------:R-:W-:-:S05]  /*2bf0*/  IMAD.U32 R7, RZ, RZ, UR39 ;  /* 0x00000027ff077e24 */ /* 0x000fca000f8e00ff */
[----:B------:R-:W-:-:S08]  /*2c00*/  IMAD.U32 R8, RZ, RZ, UR5 ;  /* 0x00000005ff087e24 */ /* 0x000fd0000f8e00ff */
.L_x_34:
[----:B------:R-:W-:-:S04]  /*2c10*/  UIADD3 UR5, UR4, 0x1, URZ ;  /* 0x0000000104057890 */ /* 0x000fc8000fffe03f */
[----:B------:R-:W-:-:S04]  /*2c20*/  UISETP.NE.AND UP0, UPT, UR5, 0x5, UPT ;  /* 0x000000050500788c */ /* 0x000fc8000bf05270 */
[----:B------:R-:W-:Y:S02]  /*2c30*/  USEL UR6, URZ, 0x1, UP0 ;  /* 0x000000013f067887 */ /* 0x000fe40008000000 */
[----:B------:R-:W-:-:S04]  /*2c40*/  USEL UR5, UR5, URZ, UP0 ;  /* 0x0000003f05057287 */ /* 0x000fc80008000000 */
[----:B------:R-:W-:Y:S02]  /*2c50*/  LOP3.LUT R102, R102, UR6, RZ, 0x3c, !PT ;  /* 0x0000000666667c12 */ /* 0x000fe4000f8e3cff */
[----:B------:R-:W-:Y:S01]  /*2c60*/  IMAD.U32 R3, RZ, RZ, UR5 ;  /* 0x00000005ff037e24 */ /* 0x000fe2000f8e00ff */
[----:B------:R-:W-:Y:S06]  /*2c70*/  @!P0 BRA `(.L_x_27) ;  /* 0x0000000000048947 */ /* 0x000fec0003800000 */
[----:B------:R-:W-:Y:S01]  /*2c80*/  BPT.TRAP 0x1 ;  /* 0x000000040000795c */ /* 0x000fe20000300000 */
.L_x_27:
[----:B------:R-:W0:Y:S01]  /*2c90*/  S2UR UR6, SR_CgaCtaId ;  /* 0x00000000000679c3 */ /* 0x000e220000008800 */
[----:B------:R-:W-:Y:S01]  /*2ca0*/  UMOV UR5, 0x400 ;  /* 0x0000040000057882 */ /* 0x000fe20000000000 */
[----:B------:R-:W-:Y:S01]  /*2cb0*/  USHF.L.U32 UR8, UR4, 0xf, URZ ;  /* 0x0000000f04087899 */ /* 0x000fe2000800063f */
[----:B------:R-:W-:Y:S01]  /*2cc0*/  SHF.L.U32 R9, R102, 0x1f, RZ ;  /* 0x0000001f66097819 */ /* 0x000fe200000006ff */
[----:B------:R-:W-:-:S04]  /*2cd0*/  UMOV UR11, 0x40000040 ;  /* 0x40000040000b7882 */ /* 0x000fc80000000000 */
[----:B------:R-:W-:-:S05]  /*2ce0*/  IMAD.U32 R10, RZ, RZ, UR8 ;  /* 0x00000008ff0a7e24 */ /* 0x000fca000f8e00ff */
[----:B------:R-:W-:Y:S01]  /*2cf0*/  LOP3.LUT R11, R10, 0x800, R5, 0xfe, !PT ;  /* 0x000008000a0b7812 */ /* 0x000fe200078efe05 */
[----:B0-----:R-:W-:Y:S02]  /*2d00*/  ULEA UR5, UR6, UR5, 0x18 ;  /* 0x0000000506057291 */ /* 0x001fe4000f8ec03f */
[----:B------:R-:W-:-:S04]  /*2d10*/  ULEA UR6, UR4, UR7, 0x9 ;  /* 0x0000000704067291 */ /* 0x000fc8000f8e483f */
[----:B------:R-:W-:Y:S01]  /*2d20*/  IMAD.U32 R0, RZ, RZ, UR5 ;  /* 0x00000005ff007e24 */ /* 0x000fe2000f8e00ff */
[----:B------:R-:W-:Y:S02]  /*2d30*/  UIADD3 UR4, UR6, 0x2, URZ ;  /* 0x0000000206047890 */ /* 0x000fe4000fffe03f */
[----:B------:R-:W-:Y:S01]  /*2d40*/  UMOV UR10, UR6 ;  /* 0x00000006000a7c82 */ /* 0x000fe20008000000 */
[----:B------:R-:W-:Y:S02]  /*2d50*/  IMAD R10, R3, 0x8, R0 ;  /* 0x00000008030a7824 */ /* 0x000fe400078e0200 */
[----:B------:R-:W-:Y:S02]  /*2d60*/  IMAD.IADD R109, R0, 0x1, R11 ;  /* 0x00000001006d7824 */ /* 0x000fe400078e020b */
[----:B------:R0:W1:Y:S01]  /*2d70*/  SYNCS.PHASECHK.TRANS64.TRYWAIT P1, [R10+URZ], R9 ;  /* 0x000000090a0075a7 */ /* 0x000062000802017f */
[----:B------:R-:W-:Y:S01]  /*2d80*/  WARPGROUP.ARRIVE ;  /* 0x00000000000079c5 */ /* 0x000fe20000000000 */
[----:B------:R-:W-:-:S02]  /*2d90*/  IMAD.IADD R111, R6, 0x1, R109 ;  /* 0x00000001066f7824 */ /* 0x000fc400078e026d */
[C---:B------:R-:W-:Y:S02]  /*2da0*/  IMAD.IADD R12, R4.reuse, 0x1, R109 ;  /* 0x00000001040c7824 */ /* 0x040fe400078e026d */
[----:B------:R-:W-:Y:S01]  /*2db0*/  IMAD.IADD R11, R4, 0x1, R111 ;  /* 0x00000001040b7824 */ /* 0x000fe200078e026f */
[----:B------:R-:W-:Y:S03]  /*2dc0*/  IGMMA.64x64x32.S8.S8 R56, R96, gdesc[UR8], R56, gsb0 ;  /* 0x01e0000860387df1 */ /* 0x000fe60008041038 */
[----:B------:R-:W-:Y:S02]  /*2dd0*/  WARPGROUP.DEPBAR.LE gsb0, 0x0 ;  /* 0x00008000000079c5 */ /* 0x000fe40000010000 */
[----:B------:R-:W-:-:S06]  /*2de0*/  WARPGROUP.ARRIVE ;  /* 0x00000000000079c5 */ /* 0x000fcc0000000000 */
[----:B------:R-:W-:Y:S01]  /*2df0*/  IGMMA.64x64x32.S8.S8 R24, R104, gdesc[UR8], R24, gsb0 ;  /* 0x01e0000868187df1 */ /* 0x000fe20008041018 */
[----:B------:R-:W-:Y:S01]  /*2e00*/  UMOV UR10, UR4 ;  /* 0x00000004000a7c82 */ /* 0x000fe20008000000 */
[----:B------:R-:W-:Y:S01]  /*2e10*/  UMOV UR11, 0x40000040 ;  /* 0x40000040000b7882 */ /* 0x000fe20000000000 */
[----:B------:R-:W-:Y:S02]  /*2e20*/  WARPGROUP.DEPBAR.LE gsb0, 0x0 ;  /* 0x00008000000079c5 */ /* 0x000fe40000010000 */
[----:B------:R-:W-:Y:S04]  /*2e30*/  LDS.U8 R13, [R109+0x1000] ;  /* 0x001000006d0d7984 */ /* 0x000fe80000000000 */
[----:B------:R-:W2:Y:S04]  /*2e40*/  LDS.U8 R14, [R111+0x1000] ;  /* 0x001000006f0e7984 */ /* 0x000ea80000000000 */
[----:B------:R-:W-:Y:S04]  /*2e50*/  LDS.U8 R15, [R109+0x1008] ;  /* 0x001008006d0f7984 */ /* 0x000fe80000000000 */
[----:B------:R-:W3:Y:S04]  /*2e60*/  LDS.U8 R22, [R111+0x1008] ;  /* 0x001008006f167984 */ /* 0x000ee80000000000 */
[----:B------:R-:W-:Y:S04]  /*2e70*/  LDS.U8 R21, [R109+0x1800] ;  /* 0x001800006d157984 */ /* 0x000fe80000000000 */
[----:B------:R-:W4:Y:S04]  /*2e80*/  LDS.U8 R98, [R111+0x1800] ;  /* 0x001800006f627984 */ /* 0x000f280000000000 */
[----:B------:R-:W-:Y:S04]  /*2e90*/  LDS.U8 R23, [R109+0x1808] ;  /* 0x001808006d177984 */ /* 0x000fe80000000000 */
[----:B------:R-:W0:Y:S04]  /*2ea0*/  LDS.U8 R108, [R111+0x1808] ;  /* 0x001808006f6c7984 */ /* 0x000e280000000000 */
[----:B------:R-:W1:Y:S04]  /*2eb0*/  LDS.U8 R20, [R12+0x1000] ;  /* 0x001000000c147984 */ /* 0x000e680000000000 */
[----:B------:R-:W1:Y:S04]  /*2ec0*/  LDS.U8 R92, [R12+0x1008] ;  /* 0x001008000c5c7984 */ /* 0x000e680000000000 */
[----:B------:R-:W1:Y:S04]  /*2ed0*/  LDS.U8 R104, [R12+0x1800] ;  /* 0x001800000c687984 */ /* 0x000e680000000000 */
[----:B------:R-:W1:Y:S01]  /*2ee0*/  LDS.U8 R110, [R12+0x1808] ;  /* 0x001808000c6e7984 */ /* 0x000e620000000000 */
[----:B--2---:R-:W-:-:S03]  /*2ef0*/  PRMT R13, R14, 0x7604, R13 ;  /* 0x000076040e0d7816 */ /* 0x004fc6000000000d */
[----:B------:R-:W2:Y:S04]  /*2f00*/  LDS.U8 R96, [R11+0x1000] ;  /* 0x001000000b607984 */ /* 0x000ea80000000000 */
[----:B------:R-:W2:Y:S01]  /*2f10*/  LDS.U8 R94, [R11+0x1008] ;  /* 0x001008000b5e7984 */ /* 0x000ea20000000000 */
[----:B---3--:R-:W-:-:S03]  /*2f20*/  PRMT R15, R22, 0x7604, R15 ;  /* 0x00007604160f7816 */ /* 0x008fc6000000000f */
[----:B------:R-:W3:Y:S04]  /*2f30*/  LDS.U8 R106, [R11+0x1800] ;  /* 0x001800000b6a7984 */ /* 0x000ee80000000000 */
[----:B------:R-:W3:Y:S01]  /*2f40*/  LDS.U8 R112, [R11+0x1808] ;  /* 0x001808000b707984 */ /* 0x000ee20000000000 */
[----:B----4-:R-:W-:-:S03]  /*2f50*/  PRMT R21, R98, 0x7604, R21 ;  /* 0x0000760462157816 */ /* 0x010fc60000000015 */
[----:B------:R-:W-:Y:S01]  /*2f60*/  LDS.U8 R93, [R109+0x5000] ;  /* 0x005000006d5d7984 */ /* 0x000fe20000000000 */
[----:B0-----:R-:W-:-:S03]  /*2f70*/  PRMT R23, R108, 0x7604, R23 ;  /* 0x000076046c177816 */ /* 0x001fc60000000017 */
[----:B------:R-:W0:Y:S01]  /*2f80*/  LDS.U8 R114, [R111+0x5000] ;  /* 0x005000006f727984 */ /* 0x000e220000000000 */
[----:B-1----:R-:W-:-:S03]  /*2f90*/  PRMT R13, R20, 0x7054, R13 ;  /* 0x00007054140d7816 */ /* 0x002fc6000000000d */
[----:B------:R-:W-:Y:S01]  /*2fa0*/  LDS.U8 R95, [R109+0x5008] ;  /* 0x005008006d5f7984 */ /* 0x000fe20000000000 */
[----:B------:R-:W-:-:S03]  /*2fb0*/  PRMT R15, R92, 0x7054, R15 ;  /* 0x000070545c0f7816 */ /* 0x000fc6000000000f */
[----:B------:R-:W1:Y:S01]  /*2fc0*/  LDS.U8 R120, [R111+0x5008] ;  /* 0x005008006f787984 */ /* 0x000e620000000000 */
[----:B------:R-:W-:-:S03]  /*2fd0*/  PRMT R21, R104, 0x7054, R21 ;  /* 0x0000705468157816 */ /* 0x000fc60000000015 */
[----:B------:R-:W-:Y:S01]  /*2fe0*/  LDS.U8 R103, [R109+0x5800] ;  /* 0x005800006d677984 */ /* 0x000fe20000000000 */
[----:B------:R-:W-:-:S03]  /*2ff0*/  PRMT R23, R110, 0x7054, R23 ;  /* 0x000070546e177816 */ /* 0x000fc60000000017 */
[----:B------:R-:W4:Y:S01]  /*3000*/  LDS.U8 R126, [R111+0x5800] ;  /* 0x005800006f7e7984 */ /* 0x000f220000000000 */
[----:B--2---:R-:W-:-:S03]  /*3010*/  PRMT R96, R96, 0x654, R13 ;  /* 0x0000065460607816 */ /* 0x004fc6000000000d */
[----:B------:R-:W-:Y:S01]  /*3020*/  LDS.U8 R105, [R109+0x5808] ;  /* 0x005808006d697984 */ /* 0x000fe20000000000 */
[----:B------:R-:W-:-:S03]  /*3030*/  PRMT R97, R94, 0x654, R15 ;  /* 0x000006545e617816 */ /* 0x000fc6000000000f */
[----:B------:R-:W2:Y:S01]  /*3040*/  LDS.U8 R132, [R111+0x5808] ;  /* 0x005808006f847984 */ /* 0x000ea20000000000 */
[----:B---3--:R-:W-:-:S03]  /*3050*/  PRMT R98, R106, 0x654, R21 ;  /* 0x000006546a627816 */ /* 0x008fc60000000015 */
[----:B------:R-:W3:Y:S01]  /*3060*/  LDS.U8 R116, [R12+0x5000] ;  /* 0x005000000c747984 */ /* 0x000ee20000000000 */
[----:B------:R-:W-:-:S03]  /*3070*/  PRMT R99, R112, 0x654, R23 ;  /* 0x0000065470637816 */ /* 0x000fc60000000017 */
[----:B------:R-:W3:Y:S04]  /*3080*/  LDS.U8 R122, [R12+0x5008] ;  /* 0x005008000c7a7984 */ /* 0x000ee80000000000 */
[----:B------:R-:W3:Y:S04]  /*3090*/  LDS.U8 R128, [R12+0x5800] ;  /* 0x005800000c807984 */ /* 0x000ee80000000000 */
[----:B------:R-:W3:Y:S01]  /*30a0*/  LDS.U8 R134, [R12+0x5808] ;  /* 0x005808000c867984 */ /* 0x000ee20000000000 */
[----:B0-----:R-:W-:-:S03]  /*30b0*/  PRMT R93, R114, 0x7604, R93 ;  /* 0x00007604725d7816 */ /* 0x001fc6000000005d */
[----:B------:R-:W0:Y:S04]  /*30c0*/  LDS.U8 R118, [R11+0x5000] ;  /* 0x005000000b767984 */ /* 0x000e280000000000 */
[----:B------:R-:W0:Y:S01]  /*30d0*/  LDS.U8 R124, [R11+0x5008] ;  /* 0x005008000b7c7984 */ /* 0x000e220000000000 */
[----:B-1----:R-:W-:-:S03]  /*30e0*/  PRMT R95, R120, 0x7604, R95 ;  /* 0x00007604785f7816 */ /* 0x002fc6000000005f */
[----:B------:R-:W1:Y:S04]  /*30f0*/  LDS.U8 R130, [R11+0x5800] ;  /* 0x005800000b827984 */ /* 0x000e680000000000 */
[----:B------:R-:W1:Y:S01]  /*3100*/  LDS.U8 R107, [R11+0x5808] ;  /* 0x005808000b6b7984 */ /* 0x000e620000000000 */
[----:B------:R-:W-:Y:S01]  /*3110*/  WARPGROUP.ARRIVE ;  /* 0x00000000000079c5 */ /* 0x000fe20000000000 */
[----:B----4-:R-:W-:-:S05]  /*3120*/  PRMT R103, R126, 0x7604, R103 ;  /* 0x000076047e677816 */ /* 0x010fca0000000067 */
[----:B------:R-:W-:Y:S01]  /*3130*/  IGMMA.64x64x32.S8.S8 R56, R96, gdesc[UR8], R56, gsb0 ;  /* 0x01e0000860387df1 */ /* 0x000fe20008041038 */
[----:B--2---:R-:W-:Y:S02]  /*3140*/  PRMT R105, R132, 0x7604, R105 ;  /* 0x0000760484697816 */ /* 0x004fe40000000069 */
[----:B---3--:R-:W-:Y:S02]  /*3150*/  PRMT R93, R116, 0x7054, R93 ;  /* 0x00007054745d7816 */ /* 0x008fe4000000005d */
[----:B------:R-:W-:Y:S02]  /*3160*/  PRMT R95, R122, 0x7054, R95 ;  /* 0x000070547a5f7816 */ /* 0x000fe4000000005f */
[----:B------:R-:W-:Y:S02]  /*3170*/  PRMT R103, R128, 0x7054, R103 ;  /* 0x0000705480677816 */ /* 0x000fe40000000067 */
[----:B------:R-:W-:Y:S02]  /*3180*/  PRMT R134, R134, 0x7054, R105 ;  /* 0x0000705486867816 */ /* 0x000fe40000000069 */
[----:B0-----:R-:W-:-:S02]  /*3190*/  PRMT R104, R118, 0x654, R93 ;  /* 0x0000065476687816 */ /* 0x001fc4000000005d */
[----:B------:R-:W-:Y:S02]  /*31a0*/  PRMT R105, R124, 0x654, R95 ;  /* 0x000006547c697816 */ /* 0x000fe4000000005f */
[----:B-1----:R-:W-:Y:S02]  /*31b0*/  PRMT R106, R130, 0x654, R103 ;  /* 0x00000654826a7816 */ /* 0x002fe40000000067 */
[----:B------:R-:W-:Y:S01]  /*31c0*/  PRMT R107, R107, 0x654, R134 ;  /* 0x000006546b6b7816 */ /* 0x000fe20000000086 */
[----:B------:R-:W-:Y:S02]  /*31d0*/  WARPGROUP.DEPBAR.LE gsb0, 0x0 ;  /* 0x00008000000079c5 */ /* 0x000fe40000010000 */
[----:B------:R-:W-:Y:S04]  /*31e0*/  LDS.U8 R13, [R109+0x2000] ;  /* 0x002000006d0d7984 */ /* 0x000fe80000000000 */
[----:B------:R-:W0:Y:S01]  /*31f0*/  LDS.U8 R14, [R111+0x2000] ;  /* 0x002000006f0e7984 */ /* 0x000e220000000000 */
[----:B------:R-:W-:-:S06]  /*3200*/  WARPGROUP.ARRIVE ;  /* 0x00000000000079c5 */ /* 0x000fcc0000000000 */
[----:B------:R-:W-:Y:S01]  /*3210*/  IGMMA.64x64x32.S8.S8 R24, R104, gdesc[UR8], R24, gsb0 ;  /* 0x01e0000868187df1 */ /* 0x000fe20008041018 */
[----:B0-----:R-:W-:Y:S02]  /*3220*/  PRMT R13, R14, 0x7604, R13 ;  /* 0x000076040e0d7816 */ /* 0x001fe4000000000d */
[----:B------:R-:W-:Y:S02]  /*3230*/  WARPGROUP.DEPBAR.LE gsb0, 0x0 ;  /* 0x00008000000079c5 */ /* 0x000fe40000010000 */
[----:B------:R-:W-:Y:S04]  /*3240*/  LDS.U8 R93, [R109+0x6000] ;  /* 0x006000006d5d7984 */ /* 0x000fe80000000000 */
[----:B------:R-:W0:Y:S04]  /*3250*/  LDS.U8 R114, [R111+0x6000] ;  /* 0x006000006f727984 */ /* 0x000e280000000000 */
[----:B------:R-:W-:Y:S04]  /*3260*/  LDS.U8 R15, [R109+0x2008] ;  /* 0x002008006d0f7984 */ /* 0x000fe80000000000 */
[----:B------:R-:W1:Y:S04]  /*3270*/  LDS.U8 R22, [R111+0x2008] ;  /* 0x002008006f167984 */ /* 0x000e680000000000 */
[----:B------:R-:W-:Y:S04]  /*3280*/  LDS.U8 R95, [R109+0x6008] ;  /* 0x006008006d5f7984 */ /* 0x000fe80000000000 */
[----:B------:R-:W2:Y:S04]  /*3290*/  LDS.U8 R120, [R111+0x6008] ;  /* 0x006008006f787984 */ /* 0x000ea80000000000 */
[----:B------:R-:W-:Y:S04]  /*32a0*/  LDS.U8 R21, [R109+0x2800] ;  /* 0x002800006d157984 */ /* 0x000fe80000000000 */
[----:B------:R-:W3:Y:S04]  /*32b0*/  LDS.U8 R98, [R111+0x2800] ;  /* 0x002800006f627984 */ /* 0x000ee80000000000 */
[----:B------:R-:W-:Y:S04]  /*32c0*/  LDS.U8 R23, [R109+0x2808] ;  /* 0x002808006d177984 */ /* 0x000fe80000000000 */
[----:B------:R-:W4:Y:S04]  /*32d0*/  LDS.U8 R108, [R111+0x2808] ;  /* 0x002808006f6c7984 */ /* 0x000f280000000000 */
[----:B------:R-:W-:Y:S04]  /*32e0*/  LDS.U8 R97, [R109+0x6800] ;  /* 0x006800006d617984 */ /* 0x000fe80000000000 */
[----:B------:R-:W4:Y:S01]  /*32f0*/  LDS.U8 R126, [R111+0x6800] ;  /* 0x006800006f7e7984 */ /* 0x000f220000000000 */
[----:B0-----:R-:W-:-:S03]  /*3300*/  PRMT R93, R114, 0x7604, R93 ;  /* 0x00007604725d7816 */ /* 0x001fc6000000005d */
[----:B------:R-:W-:Y:S04]  /*3310*/  LDS.U8 R99, [R109+0x6808] ;  /* 0x006808006d637984 */ /* 0x000fe80000000000 */
[----:B------:R-:W0:Y:S01]  /*3320*/  LDS.U8 R130, [R111+0x6808] ;  /* 0x006808006f827984 */ /* 0x000e220000000000 */
[----:B-1----:R-:W-:-:S03]  /*3330*/  PRMT R15, R22, 0x7604, R15 ;  /* 0x00007604160f7816 */ /* 0x002fc6000000000f */
        /* <DEDUP_REMOVED lines=9> */
[----:B------:R-:W4:Y:S04]  /*33d0*/  LDS.U8 R128, [R12+0x6800] ;  /* 0x006800000c807984 */ /* 0x000f280000000000 */
[----:B------:R-:W4:Y:S01]  /*33e0*/  LDS.U8 R132, [R12+0x6808] ;  /* 0x006808000c847984 */ /* 0x000f220000000000 */
[----:B------:R-:W-:-:S03]  /*33f0*/  PRMT R97, R126, 0x7604, R97 ;  /* 0x000076047e617816 */ /* 0x000fc60000000061 */
[----:B------:R-:W4:Y:S04]  /*3400*/  LDS.U8 R118, [R11+0x6000] ;  /* 0x006000000b767984 */ /* 0x000f280000000000 */
[----:B------:R-:W4:Y:S01]  /*3410*/  LDS.U8 R94, [R11+0x2008] ;  /* 0x002008000b5e7984 */ /* 0x000f220000000000 */
[----:B0-----:R-:W-:-:S03]  /*3420*/  PRMT R99, R130, 0x7604, R99 ;  /* 0x0000760482637816 */ /* 0x001fc60000000063 */
[----:B------:R-:W0:Y:S01]  /*3430*/  LDS.U8 R124, [R11+0x6008] ;  /* 0x006008000b7c7984 */ /* 0x000e220000000000 */
[----:B-1----:R-:W-:-:S03]  /*3440*/  PRMT R93, R116, 0x7054, R93 ;  /* 0x00007054745d7816 */ /* 0x002fc6000000005d */
[----:B------:R-:W1:Y:S01]  /*3450*/  LDS.U8 R96, [R11+0x2000] ;  /* 0x002000000b607984 */ /* 0x000e620000000000 */
[----:B------:R-:W-:-:S03]  /*3460*/  PRMT R15, R92, 0x7054, R15 ;  /* 0x000070545c0f7816 */ /* 0x000fc6000000000f */
[----:B------:R-:W1:Y:S01]  /*3470*/  LDS.U8 R106, [R11+0x2800] ;  /* 0x002800000b6a7984 */ /* 0x000e620000000000 */
[----:B--2---:R-:W-:-:S03]  /*3480*/  PRMT R95, R122, 0x7054, R95 ;  /* 0x000070547a5f7816 */ /* 0x004fc6000000005f */
[----:B------:R-:W2:Y:S01]  /*3490*/  LDS.U8 R112, [R11+0x2808] ;  /* 0x002808000b707984 */ /* 0x000ea20000000000 */
[----:B------:R-:W-:-:S03]  /*34a0*/  PRMT R13, R20, 0x7054, R13 ;  /* 0x00007054140d7816 */ /* 0x000fc6000000000d */
[----:B------:R-:W2:Y:S01]  /*34b0*/  LDS.U8 R103, [R11+0x6800] ;  /* 0x006800000b677984 */ /* 0x000ea20000000000 */
[----:B---3--:R-:W-:-:S03]  /*34c0*/  PRMT R21, R104, 0x7054, R21 ;  /* 0x0000705468157816 */ /* 0x008fc60000000015 */
[----:B------:R-:W3:Y:S01]  /*34d0*/  LDS.U8 R105, [R11+0x6808] ;  /* 0x006808000b697984 */ /* 0x000ee20000000000 */
[----:B------:R-:W-:Y:S02]  /*34e0*/  PRMT R23, R110, 0x7054, R23 ;  /* 0x000070546e177816 */ /* 0x000fe40000000017 */
[----:B----4-:R-:W-:Y:S02]  /*34f0*/  PRMT R128, R128, 0x7054, R97 ;  /* 0x0000705480807816 */ /* 0x010fe40000000061 */
[----:B------:R-:W-:Y:S02]  /*3500*/  PRMT R132, R132, 0x7054, R99 ;  /* 0x0000705484847816 */ /* 0x000fe40000000063 */
[----:B------:R-:W-:Y:S02]  /*3510*/  PRMT R92, R118, 0x654, R93 ;  /* 0x00000654765c7816 */ /* 0x000fe4000000005d */
[----:B------:R-:W-:Y:S02]  /*3520*/  PRMT R97, R94, 0x654, R15 ;  /* 0x000006545e617816 */ /* 0x000fe4000000000f */
[----:B0-----:R-:W-:-:S02]  /*3530*/  PRMT R93, R124, 0x654, R95 ;  /* 0x000006547c5d7816 */ /* 0x001fc4000000005f */
[----:B-1----:R-:W-:Y:S02]  /*3540*/  PRMT R96, R96, 0x654, R13 ;  /* 0x0000065460607816 */ /* 0x002fe4000000000d */
[----:B------:R-:W-:Y:S02]  /*3550*/  PRMT R98, R106, 0x654, R21 ;  /* 0x000006546a627816 */ /* 0x000fe40000000015 */
[----:B--2---:R-:W-:Y:S02]  /*3560*/  PRMT R99, R112, 0x654, R23 ;  /* 0x0000065470637816 */ /* 0x004fe40000000017 */
[----:B------:R-:W-:Y:S02]  /*3570*/  PRMT R94, R103, 0x654, R128 ;  /* 0x00000654675e7816 */ /* 0x000fe40000000080 */
[----:B---3--:R-:W-:Y:S01]  /*3580*/  PRMT R95, R105, 0x654, R132 ;  /* 0x00000654695f7816 */ /* 0x008fe20000000084 */
[----:B------:R-:W-:Y:S06]  /*3590*/  @!P0 BRA `(.L_x_28) ;  /* 0x0000000000048947 */ /* 0x000fec0003800000 */
[----:B------:R-:W-:Y:S01]  /*35a0*/  BPT.TRAP 0x1 ;  /* 0x000000040000795c */ /* 0x000fe20000300000 */
.L_x_28:
[----:B------:R-:W-:Y:S01]  /*35b0*/  IMAD R13, R7, 0x8, R0 ;  /* 0x00000008070d7824 */ /* 0x000fe200078e0200 */
[----:B------:R-:W-:-:S03]  /*35c0*/  ISETP.GT.U32.AND P2, PT, R19, 0x1, PT ;  /* 0x000000011300780c */ /* 0x000fc60003f44070 */
[----:B------:R-:W-:-:S05]  /*35d0*/  VIADD R13, R13, 0x28 ;  /* 0x000000280d0d7836 */ /* 0x000fca0000000000 */
[----:B------:R-:W-:-:S04]  /*35e0*/  PRMT R13, RZ, 0x654, R13 ;  /* 0x00000654ff0d7816 */ /* 0x000fc8000000000d */
[----:B------:R0:W-:Y:S01]  /*35f0*/  SYNCS.ARRIVE.TRANS64.RED.A1T0 RZ, [R13+URZ], RZ ;  /* 0x000000ff0dff79a7 */ /* 0x0001e2000810043f */
[----:B------:R-:W-:Y:S05]  /*3600*/  @P2 BRA `(.L_x_29) ;  /* 0x0000000000042947 */ /* 0x000fea0003800000 */
[----:B------:R-:W-:Y:S01]  /*3610*/  BPT.TRAP 0x1 ;  /* 0x000000040000795c */ /* 0x000fe20000300000 */
.L_x_29:
[----:B------:R-:W-:Y:S01]  /*3620*/  UIADD3 UR4, UR6, 0x4, URZ ;  /* 0x0000000406047890 */ /* 0x000fe2000fffe03f */
[----:B------:R-:W-:Y:S01]  /*3630*/  WARPGROUP.ARRIVE ;  /* 0x00000000000079c5 */ /* 0x000fe20000000000 */
[----:B------:R-:W-:Y:S01]  /*3640*/  UMOV UR11, 0x40000040 ;  /* 0x40000040000b7882 */ /* 0x000fe20000000000 */
[----:B------:R-:W-:-:S04]  /*3650*/  VIADD R7, R7, 0x1 ;  /* 0x0000000107077836 */ /* 0x000fc80000000000 */
[----:B------:R-:W-:Y:S01]  /*3660*/  UMOV UR10, UR4 ;  /* 0x00000004000a7c82 */ /* 0x000fe20008000000 */
[C---:B------:R-:W-:Y:S01]  /*3670*/  ISETP.NE.AND P2, PT, R7.reuse, 0x5, PT ;  /* 0x000000050700780c */ /* 0x040fe20003f45270 */
[----:B------:R-:W-:Y:S03]  /*3680*/  IGMMA.64x64x32.S8.S8 R56, R96, gdesc[UR8], R56, gsb0 ;  /* 0x01e0000860387df1 */ /* 0x000fe60008041038 */
[----:B------:R-:W-:Y:S01]  /*3690*/  SEL R7, R7, RZ, P2 ;  /* 0x000000ff07077207 */ /* 0x000fe20001000000 */
[----:B------:R-:W-:Y:S02]  /*36a0*/  WARPGROUP.DEPBAR.LE gsb0, 0x0 ;  /* 0x00008000000079c5 */ /* 0x000fe40000010000 */
[----:B0-----:R-:W-:Y:S04]  /*36b0*/  LDS.U8 R13, [R109+0x3000] ;  /* 0x003000006d0d7984 */ /* 0x001fe80000000000 */
[----:B------:R-:W-:Y:S01]  /*36c0*/  LDS.U8 R15, [R109+0x3008] ;  /* 0x003008006d0f7984 */ /* 0x000fe20000000000 */
[----:B------:R-:W-:-:S06]  /*36d0*/  WARPGROUP.ARRIVE ;  /* 0x00000000000079c5 */ /* 0x000fcc0000000000 */
[----:B------:R-:W-:Y:S03]  /*36e0*/  IGMMA.64x64x32.S8.S8 R24, R92, gdesc[UR8], R24, gsb0 ;  /* 0x01e000085c187df1 */ /* 0x000fe60008041018 */
[----:B------:R-:W-:Y:S02]  /*36f0*/  WARPGROUP.DEPBAR.LE gsb0, 0x0 ;  /* 0x00008000000079c5 */ /* 0x000fe40000010000 */
[----:B------:R-:W-:Y:S04]  /*3700*/  LDS.U8 R21, [R109+0x3800] ;  /* 0x003800006d157984 */ /* 0x000fe80000000000 */
[----:B------:R-:W-:Y:S04]  /*3710*/  LDS.U8 R23, [R109+0x3808] ;  /* 0x003808006d177984 */ /* 0x000fe80000000000 */
[----:B------:R-:W-:Y:S04]  /*3720*/  LDS.U8 R93, [R109+0x7000] ;  /* 0x007000006d5d7984 */ /* 0x000fe80000000000 */
        /* <DEDUP_REMOVED lines=40> */
[----:B--2---:R-:W-:Y:S02]  /*39b0*/  PRMT R120, R120, 0x7054, R95 ;  /* 0x0000705478787816 */ /* 0x004fe4000000005f */
[----:B---3--:R-:W-:Y:S02]  /*39c0*/  PRMT R99, R124, 0x7054, R99 ;  /* 0x000070547c637816 */ /* 0x008fe40000000063 */
[----:B----4-:R-:W-:Y:S02]  /*39d0*/  PRMT R103, R130, 0x7054, R103 ;  /* 0x0000705482677816 */ /* 0x010fe40000000067 */
[----:B------:R-:W-:Y:S02]  /*39e0*/  PRMT R92, R92, 0x654, R13 ;  /* 0x000006545c5c7816 */ /* 0x000fe4000000000d */
[----:B------:R-:W-:Y:S02]  /*39f0*/  PRMT R93, R96, 0x654, R15 ;  /* 0x00000654605d7816 */ /* 0x000fe4000000000f */
[----:B------:R-:W-:-:S02]  /*3a00*/  PRMT R94, R106, 0x654, R21 ;  /* 0x000006546a5e7816 */ /* 0x000fc40000000015 */
[----:B------:R-:W-:Y:S02]  /*3a10*/  PRMT R95, R112, 0x654, R23 ;  /* 0x00000654705f7816 */ /* 0x000fe40000000017 */
[----:B------:R-:W-:Y:S02]  /*3a20*/  PRMT R108, R97, 0x654, R116 ;  /* 0x00000654616c7816 */ /* 0x000fe40000000074 */
[----:B------:R-:W-:Y:S02]  /*3a30*/  PRMT R109, R109, 0x654, R120 ;  /* 0x000006546d6d7816 */ /* 0x000fe40000000078 */
[----:B0-----:R-:W-:Y:S02]  /*3a40*/  PRMT R110, R126, 0x654, R99 ;  /* 0x000006547e6e7816 */ /* 0x001fe40000000063 */
[----:B-1----:R-:W-:Y:S01]  /*3a50*/  PRMT R111, R132, 0x654, R103 ;  /* 0x00000654846f7816 */ /* 0x002fe20000000067 */
[----:B------:R-:W-:Y:S06]  /*3a60*/  @!P0 BRA `(.L_x_30) ;  /* 0x0000000000048947 */ /* 0x000fec0003800000 */
[----:B------:R-:W-:Y:S01]  /*3a70*/  BPT.TRAP 0x1 ;  /* 0x000000040000795c */ /* 0x000fe20000300000 */
.L_x_30:
[----:B------:R-:W-:Y:S01]  /*3a80*/  IMAD.SHL.U32 R112, R3, 0x8000, RZ ;  /* 0x0000800003707824 */ /* 0x000fe200078e00ff */
[----:B------:R-:W-:Y:S04]  /*3a90*/  BSSY B0, `(.L_x_31) ;  /* 0x0000006000007945 */ /* 0x000fe80003800000 */
[----:B------:R-:W-:-:S05]  /*3aa0*/  LOP3.LUT R11, R112, 0x800, R5, 0xfe, !PT ;  /* 0x00000800700b7812 */ /* 0x000fca00078efe05 */
[----:B------:R-:W-:Y:S01]  /*3ab0*/  IMAD.IADD R103, R0, 0x1, R11 ;  /* 0x0000000100677824 */ /* 0x000fe200078e020b */
[----:B------:R-:W-:Y:S06]  /*3ac0*/  @P1 BRA `(.L_x_32) ;  /* 0x0000000000081947 */ /* 0x000fec0003800000 */
[----:B------:R-:W0:Y:S02]  /*3ad0*/  SYNCS.PHASECHK.TRANS64.TRYWAIT P1, [R10+URZ], R9 ;  /* 0x000000090a0075a7 */ /* 0x000e24000802017f */
[----:B0-----:R-:W-:Y:S05]  /*3ae0*/  @!P1 BRA `(.L_x_33) ;  /* 0x0000006800f89947 */ /* 0x001fea0003800000 */
.L_x_32:
[----:B------:R-:W-:Y:S05]  /*3af0*/  BSYNC B0 ;  /* 0x0000000000007941 */ /* 0x000fea0003800000 */
.L_x_31:
[--C-:B------:R-:W-:Y:S01]  /*3b00*/  IMAD.IADD R105, R6, 0x1, R103.reuse ;  /* 0x0000000106697824 */ /* 0x100fe200078e0267 */
[----:B------:R-:W-:Y:S01]  /*3b10*/  LDS.U8 R13, [R103+0x800] ;  /* 0x00080000670d7984 */ /* 0x000fe20000000000 */
[C---:B------:R-:W-:Y:S01]  /*3b20*/  IMAD.IADD R113, R4.reuse, 0x1, R103 ;  /* 0x0000000104717824 */ /* 0x040fe200078e0267 */
[----:B------:R-:W-:Y:S05]  /*3b30*/  WARPSYNC.ALL ;  /* 0x0000000000007948 */ /* 0x000fea0003800000 */
[----:B------:R-:W1:Y:S01]  /*3b40*/  LDS.U8 R98, [R105+0x800] ;  /* 0x0008000069627984 */ /* 0x000e620000000000 */
[----:B------:R-:W-:-:S03]  /*3b50*/  IMAD.IADD R115, R4, 0x1, R105 ;  /* 0x0000000104737824 */ /* 0x000fc600078e0269 */
[----:B0-----:R-:W-:Y:S04]  /*3b60*/  LDS.U8 R9, [R103] ;  /* 0x0000000067097984 */ /* 0x001fe80000000000 */
[----:B------:R-:W-:Y:S04]  /*3b70*/  LDS.U8 R11, [R103+0x8] ;  /* 0x00000800670b7984 */ /* 0x000fe80000000000 */
[----:B------:R-:W-:Y:S04]  /*3b80*/  LDS.U8 R15, [R103+0x808] ;  /* 0x00080800670f7984 */ /* 0x000fe80000000000 */
[----:B------:R-:W-:Y:S04]  /*3b90*/  LDS.U8 R21, [R103+0x4000] ;  /* 0x0040000067157984 */ /* 0x000fe80000000000 */
[----:B------:R-:W-:Y:S04]  /*3ba0*/  LDS.U8 R23, [R103+0x4008] ;  /* 0x0040080067177984 */ /* 0x000fe80000000000 */
[----:B------:R-:W-:Y:S04]  /*3bb0*/  LDS.U8 R97, [R103+0x4800] ;  /* 0x0048000067617984 */ /* 0x000fe80000000000 */
[----:B------:R-:W-:Y:S04]  /*3bc0*/  LDS.U8 R99, [R103+0x4808] ;  /* 0x0048080067637984 */ /* 0x000fe80000000000 */
[----:B------:R-:W0:Y:S04]  /*3bd0*/  LDS.U8 R10, [R105] ;  /* 0x00000000690a7984 */ /* 0x000e280000000000 */
[----:B------:R-:W2:Y:S04]  /*3be0*/  LDS.U8 R14, [R105+0x8] ;  /* 0x00000800690e7984 */ /* 0x000ea80000000000 */
[----:B------:R-:W3:Y:S01]  /*3bf0*/  LDS.U8 R114, [R105+0x808] ;  /* 0x0008080069727984 */ /* 0x000ee20000000000 */
[----:B-1----:R-:W-:-:S03]  /*3c00*/  PRMT R13, R98, 0x7604, R13 ;  /* 0x00007604620d7816 */ /* 0x002fc6000000000d */
[----:B------:R-:W1:Y:S04]  /*3c10*/  LDS.U8 R120, [R105+0x4000] ;  /* 0x0040000069787984 */ /* 0x000e680000000000 */
[----:B------:R-:W4:Y:S04]  /*3c20*/  LDS.U8 R126, [R105+0x4008] ;  /* 0x00400800697e7984 */ /* 0x000f280000000000 */
[----:B------:R-:W4:Y:S04]  /*3c30*/  LDS.U8 R132, [R105+0x4800] ;  /* 0x0048000069847984 */ /* 0x000f280000000000 */
[----:B------:R-:W4:Y:S04]  /*3c40*/  LDS.U8 R136, [R105+0x4808] ;  /* 0x0048080069887984 */ /* 0x000f280000000000 */
[----:B------:R-:W4:Y:S04]  /*3c50*/  LDS.U8 R104, [R113+0x800] ;  /* 0x0008000071687984 */ /* 0x000f280000000000 */
[----:B------:R-:W4:Y:S04]  /*3c60*/  LDS.U8 R12, [R113] ;  /* 0x00000000710c7984 */ /* 0x000f280000000000 */
[----:B------:R-:W4:Y:S04]  /*3c70*/  LDS.U8 R20, [R113+0x8] ;  /* 0x0000080071147984 */ /* 0x000f280000000000 */
[----:B------:R-:W4:Y:S01]  /*3c80*/  LDS.U8 R116, [R113+0x808] ;  /* 0x0008080071747984 */ /* 0x000f220000000000 */
[----:B0-----:R-:W-:-:S03]  /*3c90*/  PRMT R9, R10, 0x7604, R9 ;  /* 0x000076040a097816 */ /* 0x001fc60000000009 */
[----:B------:R-:W0:Y:S01]  /*3ca0*/  LDS.U8 R122, [R113+0x4000] ;  /* 0x00400000717a7984 */ /* 0x000e220000000000 */
[----:B--2---:R-:W-:-:S03]  /*3cb0*/  PRMT R11, R14, 0x7604, R11 ;  /* 0x000076040e0b7816 */ /* 0x004fc6000000000b */
[----:B------:R-:W2:Y:S01]  /*3cc0*/  LDS.U8 R128, [R113+0x4008] ;  /* 0x0040080071807984 */ /* 0x000ea20000000000 */
[----:B---3--:R-:W-:-:S03]  /*3cd0*/  PRMT R15, R114, 0x7604, R15 ;  /* 0x00007604720f7816 */ /* 0x008fc6000000000f */
[----:B------:R-:W3:Y:S01]  /*3ce0*/  LDS.U8 R134, [R113+0x4800] ;  /* 0x0048000071867984 */ /* 0x000ee20000000000 */
[----:B-1----:R-:W-:-:S03]  /*3cf0*/  PRMT R21, R120, 0x7604, R21 ;  /* 0x0000760478157816 */ /* 0x002fc60000000015 */
[----:B------:R-:W1:Y:S01]  /*3d00*/  LDS.U8 R138, [R113+0x4808] ;  /* 0x00480800718a7984 */ /* 0x000e620000000000 */
[----:B----4-:R-:W-:-:S03]  /*3d10*/  PRMT R23, R126, 0x7604, R23 ;  /* 0x000076047e177816 */ /* 0x010fc60000000017 */
[----:B------:R-:W4:Y:S01]  /*3d20*/  LDS.U8 R106, [R115+0x800] ;  /* 0x00080000736a7984 */ /* 0x000f220000000000 */
[----:B------:R-:W-:-:S03]  /*3d30*/  PRMT R97, R132, 0x7604, R97 ;  /* 0x0000760484617816 */ /* 0x000fc60000000061 */
[----:B------:R-:W4:Y:S01]  /*3d40*/  LDS.U8 R96, [R115] ;  /* 0x0000000073607984 */ /* 0x000f220000000000 */
        /* <DEDUP_REMOVED lines=12> */
[----:B--2---:R-:W-:Y:S02]  /*3e10*/  PRMT R23, R128, 0x7054, R23 ;  /* 0x0000705480177816 */ /* 0x004fe40000000017 */
[----:B---3--:R-:W-:Y:S02]  /*3e20*/  PRMT R134, R134, 0x7054, R97 ;  /* 0x0000705486867816 */ /* 0x008fe40000000061 */
[----:B-1----:R-:W-:Y:S02]  /*3e30*/  PRMT R138, R138, 0x7054, R99 ;  /* 0x000070548a8a7816 */ /* 0x002fe40000000063 */
[----:B----4-:R-:W-:Y:S02]  /*3e40*/  PRMT R98, R106, 0x654, R13 ;  /* 0x000006546a627816 */ /* 0x010fe4000000000d */
[----:B------:R-:W-:Y:S02]  /*3e50*/  PRMT R96, R96, 0x654, R9 ;  /* 0x0000065460607816 */ /* 0x000fe40000000009 */
[----:B------:R-:W-:-:S02]  /*3e60*/  PRMT R97, R22, 0x654, R11 ;  /* 0x0000065416617816 */ /* 0x000fc4000000000b */
[----:B------:R-:W-:Y:S02]  /*3e70*/  PRMT R99, R118, 0x654, R15 ;  /* 0x0000065476637816 */ /* 0x000fe4000000000f */
[----:B------:R-:W-:Y:S02]  /*3e80*/  PRMT R104, R124, 0x654, R21 ;  /* 0x000006547c687816 */ /* 0x000fe40000000015 */
[----:B------:R-:W-:Y:S02]  /*3e90*/  PRMT R105, R130, 0x654, R23 ;  /* 0x0000065482697816 */ /* 0x000fe40000000017 */
[----:B------:R-:W-:Y:S02]  /*3ea0*/  PRMT R106, R103, 0x654, R134 ;  /* 0x00000654676a7816 */ /* 0x000fe40000000086 */
[----:B0-----:R-:W-:Y:S01]  /*3eb0*/  PRMT R107, R107, 0x654, R138 ;  /* 0x000006546b6b7816 */ /* 0x001fe2000000008a */
[----:B------:R-:W-:Y:S01]  /*3ec0*/  UIADD3 UR4, UR6, 0x6, URZ ;  /* 0x0000000606047890 */ /* 0x000fe2000fffe03f */
[----:B------:R-:W-:Y:S01]  /*3ed0*/  WARPGROUP.ARRIVE ;  /* 0x00000000000079c5 */ /* 0x000fe20000000000 */
[----:B------:R-:W-:Y:S01]  /*3ee0*/  UMOV UR11, 0x40000040 ;  /* 0x40000040000b7882 */ /* 0x000fe20000000000 */
[C---:B------:R-:W-:Y:S01]  /*3ef0*/  ISETP.GT.AND P1, PT, R8.reuse, 0x2, PT ;  /* 0x000000020800780c */ /* 0x040fe20003f24270 */
[----:B------:R-:W-:-:S03]  /*3f00*/  VIADD R8, R8, 0xffffffff ;  /* 0xffffffff08087836 */ /* 0x000fc60000000000 */
[----:B------:R-:W-:Y:S01]  /*3f10*/  UMOV UR10, UR4 ;  /* 0x00000004000a7c82 */ /* 0x000fe20008000000 */
[----:B------:R-:W-:Y:S01]  /*3f20*/  R2UR UR4, R3 ;  /* 0x00000000030472ca */ /* 0x000fe200000e0000 */
[----:B------:R-:W-:Y:S03]  /*3f30*/  IGMMA.64x64x32.S8.S8 R56, R92, gdesc[UR8], R56, gsb0 ;  /* 0x01e000085c387df1 */ /* 0x000fe60008041038 */
[----:B------:R-:W-:Y:S02]  /*3f40*/  WARPGROUP.DEPBAR.LE gsb0, 0x0 ;  /* 0x00008000000079c5 */ /* 0x000fe40000010000 */
[----:B------:R-:W-:-:S06]  /*3f50*/  WARPGROUP.ARRIVE ;  /* 0x00000000000079c5 */ /* 0x000fcc0000000000 */
[----:B------:R-:W-:Y:S03]  /*3f60*/  IGMMA.64x64x32.S8.S8 R24, R108, gdesc[UR8], R24, gsb0 ;  /* 0x01e000086c187df1 */ /* 0x000fe60008041018 */
[----:B------:R-:W-:Y:S02]  /*3f70*/  WARPGROUP.DEPBAR.LE gsb0, 0x0 ;  /* 0x00008000000079c5 */ /* 0x000fe40000010000 */
[----:B------:R-:W-:Y:S05]  /*3f80*/  @P1 BRA `(.L_x_34) ;  /* 0xffffffec00201947 */ /* 0x000fea000383ffff */
.L_x_26:
[----:B------:R-:W-:Y:S01]  /*3f90*/  IMAD.MOV.U32 R9, RZ, RZ, 0x40000040 ;  /* 0x40000040ff097424 */ /* 0x000fe200078e00ff */
[----:B------:R-:W-:Y:S01]  /*3fa0*/  LEA R8, R3, UR7, 0x9 ;  /* 0x0000000703087c11 */ /* 0x000fe2000f8e48ff */
[----:B------:R-:W-:Y:S01]  /*3fb0*/  WARPGROUP.ARRIVE ;  /* 0x00000000000079c5 */ /* 0x000fe20000000000 */
[----:B------:R-:W-:Y:S02]  /*3fc0*/  IADD3 R11, R0, R112, R5 ;  /* 0x00000070000b7210 */ /* 0x000fe40007ffe005 */
[C---:B------:R-:W-:Y:S01]  /*3fd0*/  R2UR UR6, R8.reuse ;  /* 0x00000000080672ca */ /* 0x040fe200000e0000 */
[----:B------:R-:W-:Y:S01]  /*3fe0*/  VIADD R12, R8, 0x2 ;  /* 0x00000002080c7836 */ /* 0x000fe20000000000 */
[C---:B------:R-:W-:Y:S01]  /*3ff0*/  R2UR UR7, R9.reuse ;  /* 0x00000000090772ca */ /* 0x040fe200000e0000 */
[--C-:B------:R-:W-:Y:S01]  /*4000*/  IMAD.IADD R3, R6, 0x1, R11.reuse ;  /* 0x0000000106037824 */ /* 0x100fe200078e020b */
[----:B------:R-:W-:Y:S01]  /*4010*/  R2UR UR10, R8 ;  /* 0x00000000080a72ca */ /* 0x000fe200000e0000 */
[C---:B------:R-:W-:Y:S01]  /*4020*/  IMAD.IADD R5, R4.reuse, 0x1, R11 ;  /* 0x0000000104057824 */ /* 0x040fe200078e020b */
[----:B------:R-:W-:Y:S01]  /*4030*/  R2UR UR11, R9 ;  /* 0x00000000090b72ca */ /* 0x000fe200000e0000 */
[----:B------:R-:W-:-:S08]  /*4040*/  IMAD.IADD R4, R4, 0x1, R3 ;  /* 0x0000000104047824 */ /* 0x000fd000078e0203 */
[----:B------:R-:W-:Y:S01]  /*4050*/  IGMMA.64x64x32.S8.S8 R56, R96, gdesc[UR4], R56, gsb0 ;  /* 0x01e0000460387df1 */ /* 0x000fe20008041038 */
[----:B------:R-:W-:Y:S02]  /*4060*/  R2UR UR6, R12 ;  /* 0x000000000c0672ca */ /* 0x000fe400000e0000 */
[----:B------:R-:W-:Y:S02]  /*4070*/  WARPGROUP.DEPBAR.LE gsb0, 0x0 ;  /* 0x00008000000079c5 */ /* 0x000fe40000010000 */
[----:B------:R-:W-:Y:S01]  /*4080*/  LDS.U8 R6, [R11+0x1800] ;  /* 0x001800000b067984 */ /* 0x000fe20000000000 */
[----:B------:R-:W-:-:S06]  /*4090*/  WARPGROUP.ARRIVE ;  /* 0x00000000000079c5 */ /* 0x000fcc0000000000 */
[----:B------:R-:W-:Y:S01]  /*40a0*/  IGMMA.64x64x32.S8.S8 R24, R104, gdesc[UR8], R24, gsb0 ;  /* 0x01e0000868187df1 */ /* 0x000fe20008041018 */
[----:B------:R-:W-:Y:S02]  /*40b0*/  R2UR UR10, R12 ;  /* 0x000000000c0a72ca */ /* 0x000fe400000e0000 */
[----:B------:R-:W-:Y:S02]  /*40c0*/  WARPGROUP.DEPBAR.LE gsb0, 0x0 ;  /* 0x00008000000079c5 */ /* 0x000fe40000010000 */
[----:B------:R-:W0:Y:S04]  /*40d0*/  LDS.U8 R13, [R3+0x1800] ;  /* 0x00180000030d7984 */ /* 0x000e280000000000 */
[----:B------:R-:W-:Y:S04]  /*40e0*/  LDS.U8 R10, [R11+0x1808] ;  /* 0x001808000b0a7984 */ /* 0x000fe80000000000 */
[----:B------:R-:W-:Y:S04]  /*40f0*/  LDS.U8 R20, [R11+0x2000] ;  /* 0x002000000b147984 */ /* 0x000fe80000000000 */
[----:B------:R-:W-:Y:S04]  /*4100*/  LDS.U8 R22, [R11+0x2008] ;  /* 0x002008000b167984 */ /* 0x000fe80000000000 */
[----:B------:R-:W1:Y:S04]  /*4110*/  LDS.U8 R23, [R3+0x1808] ;  /* 0x0018080003177984 */ /* 0x000e680000000000 */
[----:B------:R-:W2:Y:S04]  /*4120*/  LDS.U8 R95, [R3+0x2000] ;  /* 0x00200000035f7984 */ /* 0x000ea80000000000 */
[----:B------:R-:W3:Y:S04]  /*4130*/  LDS.U8 R103, [R3+0x2008] ;  /* 0x0020080003677984 */ /* 0x000ee80000000000 */
[----:B------:R-:W4:Y:S04]  /*4140*/  LDS.U8 R15, [R5+0x1800] ;  /* 0x00180000050f7984 */ /* 0x000f280000000000 */
[----:B------:R-:W4:Y:S04]  /*4150*/  LDS.U8 R93, [R5+0x1808] ;  /* 0x00180800055d7984 */ /* 0x000f280000000000 */
[----:B------:R-:W4:Y:S04]  /*4160*/  LDS.U8 R97, [R5+0x2000] ;  /* 0x0020000005617984 */ /* 0x000f280000000000 */
[----:B------:R-:W4:Y:S01]  /*4170*/  LDS.U8 R105, [R5+0x2008] ;  /* 0x0020080005697984 */ /* 0x000f220000000000 */
[----:B0-----:R-:W-:Y:S01]  /*4180*/  PRMT R6, R13, 0x7604, R6 ;  /* 0x000076040d067816 */ /* 0x001fe20000000006 */
[----:B------:R-:W-:-:S02]  /*4190*/  IMAD.MOV.U32 R13, RZ, RZ, 0x40000040 ;  /* 0x40000040ff0d7424 */ /* 0x000fc400078e00ff */
[----:B------:R-:W-:Y:S03]  /*41a0*/  LDS.U8 R92, [R11+0x5800] ;  /* 0x005800000b5c7984 */ /* 0x000fe60000000000 */
[C---:B------:R-:W-:Y:S01]  /*41b0*/  R2UR UR7, R13.reuse ;  /* 0x000000000d0772ca */ /* 0x040fe200000e0000 */
[----:B------:R-:W-:Y:S01]  /*41c0*/  LDS.U8 R94, [R11+0x5808] ;  /* 0x005808000b5e7984 */ /* 0x000fe20000000000 */
[----:B------:R-:W-:-:S03]  /*41d0*/  R2UR UR11, R13 ;  /* 0x000000000d0b72ca */ /* 0x000fc600000e0000 */
[----:B------:R-:W0:Y:S04]  /*41e0*/  LDS.U8 R109, [R3+0x5800] ;  /* 0x00580000036d7984 */ /* 0x000e280000000000 */
        /* <DEDUP_REMOVED lines=9> */
[----:B------:R-:W-:Y:S02]  /*4280*/  PRMT R93, R93, 0x7054, R10 ;  /* 0x000070545d5d7816 */ /* 0x000fe4000000000a */
[----:B------:R-:W-:Y:S01]  /*4290*/  PRMT R20, R97, 0x7054, R20 ;  /* 0x0000705461147816 */ /* 0x000fe20000000014 */
[----:B------:R-:W-:Y:S01]  /*42a0*/  LDS.U8 R104, [R11+0x6000] ;  /* 0x006000000b687984 */ /* 0x000fe20000000000 */
[----:B------:R-:W-:-:S03]  /*42b0*/  PRMT R22, R105, 0x7054, R22 ;  /* 0x0000705469167816 */ /* 0x000fc60000000016 */
[----:B------:R-:W-:Y:S04]  /*42c0*/  LDS.U8 R106, [R11+0x6008] ;  /* 0x006008000b6a7984 */ /* 0x000fe80000000000 */
[----:B------:R-:W4:Y:S04]  /*42d0*/  LDS.U8 R115, [R3+0x6000] ;  /* 0x0060000003737984 */ /* 0x000f280000000000 */
[----:B------:R-:W4:Y:S01]  /*42e0*/  LDS.U8 R121, [R3+0x6008] ;  /* 0x0060080003797984 */ /* 0x000f220000000000 */
[----:B0-----:R-:W-:-:S03]  /*42f0*/  PRMT R109, R109, 0x7604, R92 ;  /* 0x000076046d6d7816 */ /* 0x001fc6000000005c */
[----:B------:R-:W0:Y:S01]  /*4300*/  LDS.U8 R96, [R5+0x5800] ;  /* 0x0058000005607984 */ /* 0x000e220000000000 */
[----:B------:R-:W-:-:S03]  /*4310*/  PRMT R113, R113, 0x7604, R94 ;  /* 0x0000760471717816 */ /* 0x000fc6000000005e */
        /* <DEDUP_REMOVED lines=8> */
[----:B------:R-:W4:Y:S04]  /*43a0*/  LDS.U8 R102, [R4+0x5808] ;  /* 0x0058080004667984 */ /* 0x000f280000000000 */
[----:B------:R-:W4:Y:S04]  /*43b0*/  LDS.U8 R119, [R4+0x6000] ;  /* 0x0060000004777984 */ /* 0x000f280000000000 */
[----:B------:R-:W4:Y:S01]  /*43c0*/  LDS.U8 R108, [R4+0x6008] ;  /* 0x00600800046c7984 */ /* 0x000f220000000000 */
[----:B------:R-:W-:Y:S01]  /*43d0*/  WARPGROUP.ARRIVE ;  /* 0x00000000000079c5 */ /* 0x000fe20000000000 */
[----:B------:R-:W-:-:S05]  /*43e0*/  PRMT R104, R115, 0x7604, R104 ;  /* 0x0000760473687816 */ /* 0x000fca0000000068 */
[----:B------:R-:W-:Y:S01]  /*43f0*/  IGMMA.64x64x32.S8.S8 R56, R92, gdesc[UR4], R56, gsb0 ;  /* 0x01e000045c387df1 */ /* 0x000fe20008041038 */
[----:B------:R-:W-:Y:S02]  /*4400*/  PRMT R106, R121, 0x7604, R106 ;  /* 0x00007604796a7816 */ /* 0x000fe4000000006a */
[----:B0-----:R-:W-:Y:S02]  /*4410*/  PRMT R96, R96, 0x7054, R109 ;  /* 0x0000705460607816 */ /* 0x001fe4000000006d */
[----:B------:R-:W-:Y:S02]  /*4420*/  PRMT R97, R98, 0x7054, R113 ;  /* 0x0000705462617816 */ /* 0x000fe40000000071 */
[----:B-1----:R-:W-:Y:S02]  /*4430*/  PRMT R98, R117, 0x7054, R104 ;  /* 0x0000705475627816 */ /* 0x002fe40000000068 */
[----:B--2---:R-:W-:Y:S02]  /*4440*/  PRMT R99, R123, 0x7054, R106 ;  /* 0x000070547b637816 */ /* 0x004fe4000000006a */
[----:B---3--:R-:W-:-:S02]  /*4450*/  PRMT R96, R111, 0x654, R96 ;  /* 0x000006546f607816 */ /* 0x008fc40000000060 */
[----:B----4-:R-:W-:Y:S02]  /*4460*/  PRMT R97, R102, 0x654, R97 ;  /* 0x0000065466617816 */ /* 0x010fe40000000061 */
[----:B------:R-:W-:Y:S02]  /*4470*/  PRMT R98, R119, 0x654, R98 ;  /* 0x0000065477627816 */ /* 0x000fe40000000062 */
[----:B------:R-:W-:Y:S01]  /*4480*/  PRMT R99, R108, 0x654, R99 ;  /* 0x000006546c637816 */ /* 0x000fe20000000063 */
[----:B------:R-:W-:Y:S02]  /*4490*/  WARPGROUP.DEPBAR.LE gsb0, 0x0 ;  /* 0x00008000000079c5 */ /* 0x000fe40000010000 */
[----:B------:R-:W-:Y:S04]  /*44a0*/  LDS.U8 R6, [R11+0x2800] ;  /* 0x002800000b067984 */ /* 0x000fe80000000000 */
        /* <DEDUP_REMOVED lines=60> */
.L_x_35:
[----:B------:R-:W-:Y:S01]  /*4870*/  IMAD R7, R7, 0x8, R0 ;  /* 0x0000000807077824 */ /* 0x000fe200078e0200 */
[----:B------:R-:W-:-:S03]  /*4880*/  ISETP.GT.U32.AND P1, PT, R19, 0x1, PT ;  /* 0x000000011300780c */ /* 0x000fc60003f24070 */
[----:B------:R-:W-:-:S05]  /*4890*/  VIADD R7, R7, 0x28 ;  /* 0x0000002807077836 */ /* 0x000fca0000000000 */
[----:B------:R-:W-:-:S04]  /*48a0*/  PRMT R7, RZ, 0x654, R7 ;  /* 0x00000654ff077816 */ /* 0x000fc80000000007 */
[----:B------:R0:W-:Y:S01]  /*48b0*/  SYNCS.ARRIVE.TRANS64.RED.A1T0 RZ, [R7+URZ], RZ ;  /* 0x000000ff07ff79a7 */ /* 0x0001e2000810043f */
[----:B------:R-:W-:Y:S05]  /*48c0*/  @P1 BRA `(.L_x_36) ;  /* 0x0000000000041947 */ /* 0x000fea0003800000 */
[----:B------:R-:W-:Y:S01]  /*48d0*/  BPT.TRAP 0x1 ;  /* 0x000000040000795c */ /* 0x000fe20000300000 */
.L_x_36:
[C---:B------:R-:W-:Y:S01]  /*48e0*/  VIADD R6, R8.reuse, 0x4 ;  /* 0x0000000408067836 */ /* 0x040fe20000000000 */
[----:B------:R-:W-:Y:S01]  /*48f0*/  WARPGROUP.ARRIVE ;  /* 0x00000000000079c5 */ /* 0x000fe20000000000 */
[----:B0-----:R-:W-:Y:S02]  /*4900*/  IMAD.MOV.U32 R7, RZ, RZ, 0x40000040 ;  /* 0x40000040ff077424 */ /* 0x001fe400078e00ff */
[----:B------:R-:W-:Y:S01]  /*4910*/  VIADD R8, R8, 0x6 ;  /* 0x0000000608087836 */ /* 0x000fe20000000000 */
[C---:B------:R-:W-:Y:S01]  /*4920*/  R2UR UR6, R6.reuse ;  /* 0x00000000060672ca */ /* 0x040fe200000e0000 */
[----:B------:R-:W-:Y:S01]  /*4930*/  IMAD.MOV.U32 R9, RZ, RZ, 0x40000040 ;  /* 0x40000040ff097424 */ /* 0x000fe200078e00ff */
[C---:B------:R-:W-:Y:S02]  /*4940*/  R2UR UR7, R7.reuse ;  /* 0x00000000070772ca */ /* 0x040fe400000e0000 */
[----:B------:R-:W-:Y:S02]  /*4950*/  R2UR UR10, R6 ;  /* 0x00000000060a72ca */ /* 0x000fe400000e0000 */
[----:B------:R-:W-:-:S09]  /*4960*/  R2UR UR11, R7 ;  /* 0x00000000070b72ca */ /* 0x000fd200000e0000 */
[----:B------:R-:W-:Y:S01]  /*4970*/  IGMMA.64x64x32.S8.S8 R56, R96, gdesc[UR4], R56, gsb0 ;  /* 0x01e0000460387df1 */ /* 0x000fe20008041038 */
[----:B------:R-:W-:Y:S02]  /*4980*/  R2UR UR6, R8 ;  /* 0x00000000080672ca */ /* 0x000fe400000e0000 */
[----:B------:R-:W-:Y:S01]  /*4990*/  R2UR UR7, R9 ;  /* 0x00000000090772ca */ /* 0x000fe200000e0000 */
[----:B------:R-:W-:Y:S02]  /*49a0*/  WARPGROUP.DEPBAR.LE gsb0, 0x0 ;  /* 0x00008000000079c5 */ /* 0x000fe40000010000 */
[----:B------:R-:W-:Y:S04]  /*49b0*/  LDS.U8 R6, [R11+0x3800] ;  /* 0x003800000b067984 */ /* 0x000fe80000000000 */
[----:B------:R-:W0:Y:S01]  /*49c0*/  LDS.U8 R7, [R3+0x3800] ;  /* 0x0038000003077984 */ /* 0x000e220000000000 */
[----:B------:R-:W-:-:S06]  /*49d0*/  WARPGROUP.ARRIVE ;  /* 0x00000000000079c5 */ /* 0x000fcc0000000000 */
[----:B------:R-:W-:Y:S01]  /*49e0*/  IGMMA.64x64x32.S8.S8 R24, R92, gdesc[UR8], R24, gsb0 ;  /* 0x01e000085c187df1 */ /* 0x000fe20008041018 */
[----:B------:R-:W-:Y:S02]  /*49f0*/  R2UR UR10, R8 ;  /* 0x00000000080a72ca */ /* 0x000fe400000e0000 */
[----:B------:R-:W-:Y:S02]  /*4a00*/  R2UR UR11, R9 ;  /* 0x00000000090b72ca */ /* 0x000fe400000e0000 */
        /* <DEDUP_REMOVED lines=61> */
.L_x_22:
[----:B------:R-:W-:Y:S05]  /*4de0*/  @!P0 BRA `(.L_x_37) ;  /* 0x0000000000048947 */ /* 0x000fea0003800000 */
[----:B------:R-:W-:Y:S01]  /*4df0*/  BPT.TRAP 0x1 ;  /* 0x000000040000795c */ /* 0x000fe20000300000 */
.L_x_37:
[----:B------:R-:W-:Y:S01]  /*4e00*/  UIADD3 UR39, UR40, UR39, URZ ;  /* 0x0000002728277290 */ /* 0x000fe2000fffe03f */
[----:B------:R-:W-:-:S03]  /*4e10*/  ISETP.GT.U32.AND P0, PT, R19, 0x1, PT ;  /* 0x000000011300780c */ /* 0x000fc60003f04070 */
[----:B------:R-:W-:-:S04]  /*4e20*/  UIADD3 UR6, UR39, -0x1, URZ ;  /* 0xffffffff27067890 */ /* 0x000fc8000fffe03f */
[----:B------:R-:W-:-:S04]  /*4e30*/  UIMAD.WIDE.U32 UR4, UR6, -0x33333333, URZ ;  /* 0xcccccccd060478a5 */ /* 0x000fc8000f8e003f */
[----:B------:R-:W-:-:S04]  /*4e40*/  USHF.R.U32.HI UR4, URZ, 0x2, UR5 ;  /* 0x000000023f047899 */ /* 0x000fc80008011605 */
[----:B------:R-:W-:-:S06]  /*4e50*/  UIMAD UR6, UR4, -0x5, UR6 ;  /* 0xfffffffb040678a4 */ /* 0x000fcc000f8e0206 */
[----:B------:R-:W-:-:S04]  /*4e60*/  IMAD.U32 R3, RZ, RZ, UR6 ;  /* 0x00000006ff037e24 */ /* 0x000fc8000f8e00ff */
[----:B------:R-:W-:-:S04]  /*4e70*/  IMAD R0, R3, 0x8, R0 ;  /* 0x0000000803007824 */ /* 0x000fc800078e0200 */
[----:B------:R-:W-:-:S05]  /*4e80*/  VIADD R0, R0, 0x28 ;  /* 0x0000002800007836 */ /* 0x000fca0000000000 */
[----:B------:R-:W-:-:S04]  /*4e90*/  PRMT R0, RZ, 0x654, R0 ;  /* 0x00000654ff007816 */ /* 0x000fc80000000000 */
[----:B------:R0:W-:Y:S01]  /*4ea0*/  SYNCS.ARRIVE.TRANS64.RED.A1T0 RZ, [R0+URZ], RZ ;  /* 0x000000ff00ff79a7 */ /* 0x0001e2000810043f */
[----:B------:R-:W-:Y:S05]  /*4eb0*/  @P0 BRA `(.L_x_38) ;  /* 0x0000000000040947 */ /* 0x000fea0003800000 */
[----:B------:R-:W-:Y:S01]  /*4ec0*/  BPT.TRAP 0x1 ;  /* 0x000000040000795c */ /* 0x000fe20000300000 */
.L_x_38:
[----:B------:R-:W1:Y:S01]  /*4ed0*/  LDC R4, c[0x0][0x288] ;  /* 0x0000a200ff047b82 */ /* 0x000e620000000800 */
[--C-:B0-----:R-:W-:Y:S01]  /*4ee0*/  SHF.R.U32.HI R0, RZ, 0x2, R18.reuse ;  /* 0x00000002ff007819 */ /* 0x101fe20000011612 */
[----:B------:R-:W-:Y:S01]  /*4ef0*/  IMAD.SHL.U32 R89, R89, 0x40, RZ ;  /* 0x0000004059597824 */ /* 0x000fe200078e00ff */
[C---:B------:R-:W-:Y:S01]  /*4f00*/  LOP3.LUT R3, R18.reuse, 0x60, RZ, 0xc0, !PT ;  /* 0x0000006012037812 */ /* 0x040fe200078ec0ff */
[----:B------:R-:W-:Y:S01]  /*4f10*/  UISETP.GT.U32.AND UP0, UPT, UR39, 0x4, UPT ;  /* 0x000000042700788c */ /* 0x000fe2000bf04070 */
[----:B------:R-:W-:Y:S01]  /*4f20*/  SHF.R.U32.HI R5, RZ, 0x7, R18 ;  /* 0x00000007ff057819 */ /* 0x000fe20000011612 */
[----:B------:R-:W-:Y:S01]  /*4f30*/  IMAD.SHL.U32 R14, R18, 0x2, RZ ;  /* 0x00000002120e7824 */ /* 0x000fe200078e00ff */
[----:B------:R-:W-:Y:S01]  /*4f40*/  LOP3.LUT R7, R0, 0x7, RZ, 0xc0, !PT ;  /* 0x0000000700077812 */ /* 0x000fe200078ec0ff */
[----:B------:R-:W-:Y:S01]  /*4f50*/  ULDC UR7, c[0x0][0x284] ;  /* 0x0000a10000077ab9 */ /* 0x000fe20000000800 */
[----:B------:R-:W-:Y:S01]  /*4f60*/  SHF.R.U32.HI R8, RZ, 0x1, R3 ;  /* 0x00000001ff087819 */ /* 0x000fe20000011603 */
[----:B------:R-:W-:Y:S01]  /*4f70*/  UISETP.LT.U32.AND UP0, UPT, UR40, 0x5, UP0 ;  /* 0x000000052800788c */ /* 0x000fe20008701070 */
[----:B------:R-:W-:Y:S01]  /*4f80*/  LOP3.LUT R0, R5, 0x1, RZ, 0xc0, !PT ;  /* 0x0000000105007812 */ /* 0x000fe200078ec0ff */
[----:B------:R-:W-:Y:S01]  /*4f90*/  UISETP.GE.U32.AND UP1, UPT, UR40, 0x5, UPT ;  /* 0x000000052800788c */ /* 0x000fe2000bf26070 */
[----:B------:R-:W-:Y:S01]  /*4fa0*/  IADD3 R5, RZ, -R8, -R7 ;  /* 0x80000008ff057210 */ /* 0x000fe20007ffe807 */
[----:B------:R-:W-:Y:S01]  /*4fb0*/  UIMAD.WIDE.U32 UR4, UR39, -0x33333333, URZ ;  /* 0xcccccccd270478a5 */ /* 0x000fe2000f8e003f */
[----:B------:R-:W-:Y:S01]  /*4fc0*/  SHF.R.S32.HI R94, RZ, 0x1f, R88 ;  /* 0x0000001fff5e7819 */ /* 0x000fe20000011458 */
[C---:B------:R-:W-:Y:S01]  /*4fd0*/  IMAD.SHL.U32 R6, R0.reuse, 0x40, RZ ;  /* 0x0000004000067824 */ /* 0x040fe200078e00ff */
[C---:B------:R-:W-:Y:S01]  /*4fe0*/  LOP3.LUT R14, R89.reuse, 0x6, R14, 0xf8, !PT ;  /* 0x00000006590e7812 */ /* 0x040fe200078ef80e */
[----:B------:R-:W-:Y:S01]  /*4ff0*/  IMAD R9, R0, -0x40, R5 ;  /* 0xffffffc000097824 */ /* 0x000fe200078e0205 */
[----:B------:R-:W-:Y:S01]  /*5000*/  LOP3.LUT R0, R18, 0x3, RZ, 0xc0, !PT ;  /* 0x0000000312007812 */ /* 0x000fe200078ec0ff */
[----:B------:R-:W-:Y:S01]  /*5010*/  ULDC.64 UR8, c[0x0][0x5d0] ;  /* 0x0001740000087ab9 */ /* 0x000fe20000000a00 */
[----:B------:R-:W-:Y:S01]  /*5020*/  USEL UR6, URZ, 0x1, !UP0 ;  /* 0x000000013f067887 */ /* 0x000fe2000c000000 */
[----:B------:R-:W-:Y:S01]  /*5030*/  LOP3.LUT R3, R6, 0x40, R7, 0xe2, !PT ;  /* 0x0000004006037812 */ /* 0x000fe200078ee207 */
[----:B------:R-:W-:Y:S01]  /*5040*/  IMAD R7, R94, UR8, RZ ;  /* 0x000000085e077c24 */ /* 0x000fe2000f8e02ff */
[----:B-1----:R-:W-:Y:S01]  /*5050*/  ISETP.GE.AND P0, PT, R89, R4, PT ;  /* 0x000000045900720c */ /* 0x002fe20003f06270 */
[----:B------:R-:W-:Y:S01]  /*5060*/  IMAD R10, R0, -0x2, R4 ;  /* 0xfffffffe000a7824 */ /* 0x000fe200078e0204 */
[----:B------:R-:W-:Y:S01]  /*5070*/  SHF.R.S32.HI R15, RZ, 0x1f, R14 ;  /* 0x0000001fff0f7819 */ /* 0x000fe2000001140e */
[C---:B------:R-:W-:Y:S01]  /*5080*/  IMAD.SHL.U32 R0, R90.reuse, 0x100, RZ ;  /* 0x000001005a007824 */ /* 0x040fe200078e00ff */
[----:B------:R-:W-:Y:S01]  /*5090*/  USHF.R.U32.HI UR4, URZ, 0x2, UR5 ;  /* 0x000000023f047899 */ /* 0x000fe20008011605 */
[----:B------:R-:W-:Y:S01]  /*50a0*/  IMAD.WIDE R4, R90, 0x100, RZ ;  /* 0x000001005a047825 */ /* 0x000fe200078e02ff */
[----:B------:R-:W-:-:S02]  /*50b0*/  ULOP3.LUT UR38, UR38, UR6, URZ, 0x3c, !UPT ;  /* 0x0000000626267292 */ /* 0x000fc4000f8e3c3f */
[----:B------:R-:W-:Y:S01]  /*50c0*/  ISETP.GE.OR P0, PT, R0, UR7, P0 ;  /* 0x0000000700007c0c */ /* 0x000fe20008706670 */
[----:B------:R-:W-:Y:S01]  /*50d0*/  IMAD R11, R88, UR9, R7 ;  /* 0x00000009580b7c24 */ /* 0x000fe2000f8e0207 */
[----:B------:R-:W-:Y:S01]  /*50e0*/  LOP3.LUT R105, R4, R3, R8, 0xfe, !PT ;  /* 0x0000000304697212 */ /* 0x000fe200078efe08 */
[----:B------:R-:W-:Y:S01]  /*50f0*/  IMAD.WIDE.U32 R6, R88, UR8, R14 ;  /* 0x0000000858067c25 */ /* 0x000fe2000f8e000e */
[----:B------:R-:W-:Y:S01]  /*5100*/  UIMAD UR39, UR4, -0x5, UR39 ;  /* 0xfffffffb042778a4 */ /* 0x000fe2000f8e0227 */
[----:B------:R-:W-:Y:S01]  /*5110*/  IADD3 R3, -R0, UR7, R9 ;  /* 0x0000000700037c10 */ /* 0x000fe2000fffe109 */
[----:B------:R-:W-:Y:S01]  /*5120*/  @UP1 ULOP3.LUT UR38, UR38, 0x1, UR4, 0x78, !UPT ;  /* 0x0000000126261892 */ /* 0x000fe2000f8e7804 */
[----:B------:R-:W-:Y:S02]  /*5130*/  IMAD.IADD R7, R7, 0x1, R11 ;  /* 0x0000000107077824 */ /* 0x000fe400078e020b */
[----:B------:R-:W-:Y:S02]  /*5140*/  IMAD.IADD R0, R10, 0x1, -R89 ;  /* 0x000000010a007824 */ /* 0x000fe400078e0a59 */
[----:B------:R-:W-:-:S02]  /*5150*/  IMAD.MOV.U32 R90, RZ, RZ, -0x1 ;  /* 0xffffffffff5a7424 */ /* 0x000fc400078e00ff */
[----:B------:R-:W-:Y:S05]  /*5160*/  @P0 BRA `(.L_x_39) ;  /* 0x0000003000f40947 */ /* 0x000fea0003800000 */
[----:B------:R-:W0:Y:S01]  /*5170*/  LDC.64 R20, c[0x0][0x5c8] ;  /* 0x00017200ff147b82 */ /* 0x000e220000000a00 */
[----:B------:R-:W-:Y:S01]  /*5180*/  ULDC.64 UR4, c[0x0][0x5c0] ;  /* 0x0001700000047ab9 */ /* 0x000fe20000000a00 */
[----:B------:R-:W-:Y:S01]  /*5190*/  BSSY B0, `(.L_x_39) ;  /* 0x000033a000007945 */ /* 0x000fe20003800000 */
[-C--:B0-----:R-:W-:Y:S01]  /*51a0*/  IMAD R8, R5, R20.reuse, RZ ;  /* 0x0000001405087224 */ /* 0x081fe200078e02ff */
[----:B------:R-:W-:Y:S01]  /*51b0*/  SHF.L.U64.HI R13, R20, 0x7, R21 ;  /* 0x00000007140d7819 */ /* 0x000fe20000010215 */
[----:B------:R-:W-:-:S04]  /*51c0*/  IMAD.WIDE.U32 R6, R105, R20, R6 ;  /* 0x0000001469067225 */ /* 0x000fc800078e0006 */
[----:B------:R-:W-:Y:S01]  /*51d0*/  IMAD R9, R105, R21, R8 ;  /* 0x0000001569097224 */ /* 0x000fe200078e0208 */
[----:B------:R-:W-:Y:S01]  /*51e0*/  IADD3 R92, P0, R6, UR4, RZ ;  /* 0x00000004065c7c10 */ /* 0x000fe2000ff1e0ff */
[C---:B------:R-:W-:Y:S02]  /*51f0*/  IMAD.SHL.U32 R11, R20.reuse, 0x80, RZ ;  /* 0x00000080140b7824 */ /* 0x040fe400078e00ff */
[----:B------:R-:W-:Y:S01]  /*5200*/  IMAD.IADD R9, R7, 0x1, R9 ;  /* 0x0000000107097824 */ /* 0x000fe200078e0209 */
[-C--:B------:R-:W-:Y:S02]  /*5210*/  LEA R6, P1, R20, R92.reuse, 0x3 ;  /* 0x0000005c14067211 */ /* 0x080fe400078218ff */
[----:B------:R-:W-:Y:S02]  /*5220*/  IADD3 R8, P2, R11, R92, RZ ;  /* 0x0000005c0b087210 */ /* 0x000fe40007f5e0ff */
[----:B------:R-:W-:Y:S02]  /*5230*/  IADD3.X R93, R9, UR5, RZ, P0, !PT ;  /* 0x00000005095d7c10 */ /* 0x000fe400087fe4ff */
[----:B-----5:R-:W-:-:S02]  /*5240*/  ISETP.NE.AND P0, PT, R100, RZ, PT ;  /* 0x000000ff6400720c */ /* 0x020fc40003f05270 */
[----:B------:R-:W-:Y:S01]  /*5250*/  LEA.HI.X R7, R20, R93, R21, 0x3, P1 ;  /* 0x0000005d14077211 */ /* 0x000fe200008f1c15 */
[----:B------:R-:W-:Y:S01]  /*5260*/  IMAD.X R9, R13, 0x1, R93, P2 ;  /* 0x000000010d097824 */ /* 0x000fe200010e065d */
[----:B------:R-:W-:-:S05]  /*5270*/  IADD3 R10, P1, R11, R6, RZ ;  /* 0x000000060b0a7210 */ /* 0x000fca0007f3e0ff */
[----:B------:R-:W-:-:S04]  /*5280*/  IMAD.X R11, R13, 0x1, R7, P1 ;  /* 0x000000010d0b7824 */ /* 0x000fc800008e0607 */
[----:B------:R-:W-:Y:S05]  /*5290*/  @!P0 BRA `(.L_x_40) ;  /* 0x0000002400948947 */ /* 0x000fea0003800000 */
[----:B------:R-:W0:Y:S01]  /*52a0*/  LDC.64 R22, c[0x0][0x5b0] ;  /* 0x00016c00ff167b82 */ /* 0x000e220000000a00 */
[----:B------:R-:W-:Y:S01]  /*52b0*/  ULDC.64 UR4, c[0x0][0x5b8] ;  /* 0x00016e0000047ab9 */ /* 0x000fe20000000a00 */
[----:B------:R-:W-:Y:S01]  /*52c0*/  ISETP.GE.AND P0, PT, R3, 0x1, PT ;  /* 0x000000010300780c */ /* 0x000fe20003f06270 */
[----:B------:R-:W-:Y:S01]  /*52d0*/  IMAD R21, R94, UR4, RZ ;  /* 0x000000045e157c24 */ /* 0x000fe2000f8e02ff */
[----:B------:R-:W-:Y:S01]  /*52e0*/  BSSY B1, `(.L_x_41) ;  /* 0x0000010000017945 */ /* 0x000fe20003800000 */
[----:B------:R-:W-:Y:S01]  /*52f0*/  IMAD.WIDE.U32 R14, R88, UR4, R14 ;  /* 0x00000004580e7c25 */ /* 0x000fe2000f8e000e */
[----:B------:R-:W-:Y:S02]  /*5300*/  ISETP.LT.OR P3, PT, R0, 0x1, !P0 ;  /* 0x000000010000780c */ /* 0x000fe40004761670 */
[----:B------:R-:W1:Y:S01]  /*5310*/  LDC.64 R12, c[0x0][0x5a8] ;  /* 0x00016a00ff0c7b82 */ /* 0x000e620000000a00 */
[----:B------:R-:W-:Y:S02]  /*5320*/  IMAD R21, R88, UR5, R21 ;  /* 0x0000000558157c24 */ /* 0x000fe4000f8e0215 */
[----:B------:R-:W-:-:S02]  /*5330*/  IMAD.MOV.U32 R20, RZ, RZ, R14 ;  /* 0x000000ffff147224 */ /* 0x000fc400078e000e */
[----:B------:R-:W-:Y:S02]  /*5340*/  IMAD.IADD R21, R15, 0x1, R21 ;  /* 0x000000010f157824 */ /* 0x000fe400078e0215 */
[-C--:B0-----:R-:W-:Y:S01]  /*5350*/  IMAD R94, R5, R22.reuse, RZ ;  /* 0x00000016055e7224 */ /* 0x081fe200078e02ff */
[----:B------:R-:W-:Y:S01]  /*5360*/  SHF.L.U64.HI R95, R22, 0x3, R23 ;  /* 0x00000003165f7819 */ /* 0x000fe20000010217 */
[----:B------:R-:W-:-:S04]  /*5370*/  IMAD.WIDE.U32 R88, R105, R22, R20 ;  /* 0x0000001669587225 */ /* 0x000fc800078e0014 */
[----:B------:R-:W-:Y:S01]  /*5380*/  IMAD R103, R105, R23, R94 ;  /* 0x0000001769677224 */ /* 0x000fe200078e025e */
[----:B-1----:R-:W-:Y:S01]  /*5390*/  IADD3 R88, P1, R88, R12, RZ ;  /* 0x0000000c58587210 */ /* 0x002fe20007f3e0ff */
[----:B------:R-:W-:-:S03]  /*53a0*/  IMAD.SHL.U32 R94, R22, 0x8, RZ ;  /* 0x00000008165e7824 */ /* 0x000fc600078e00ff */
[----:B------:R-:W-:Y:S01]  /*53b0*/  IADD3.X R89, R13, R89, R103, P1, !PT ;  /* 0x000000590d597210 */ /* 0x000fe20000ffe467 */
[----:B------:R-:W-:Y:S08]  /*53c0*/  @P3 BRA `(.L_x_42) ;  /* 0x0000000000043947 */ /* 0x000ff00003800000 */
[----:B------:R0:W5:Y:S02]  /*53d0*/  LDG.E.U8 R101, desc[UR36][R88.64] ;  /* 0x0000002458657981 */ /* 0x000164000c1e1100 */
.L_x_42:
[----:B------:R-:W-:Y:S05]  /*53e0*/  BSYNC B1 ;  /* 0x0000000000017941 */ /* 0x000fea0003800000 */
.L_x_41:
[----:B-----5:R-:W-:Y:S01]  /*53f0*/  LOP3.LUT R98, R101, 0xffff, RZ, 0xc0, !PT ;  /* 0x0000ffff65627812 */ /* 0x020fe200078ec0ff */
[----:B------:R-:W-:Y:S01]  /*5400*/  IMAD.WIDE.U32 R96, R105, R22, R94 ;  /* 0x0000001669607225 */ /* 0x000fe200078e005e */
[----:B------:R-:W-:Y:S01]  /*5410*/  ISETP.LT.OR P4, PT, R0, 0x2, !P0 ;  /* 0x000000020000780c */ /* 0x000fe20004781670 */
[----:B------:R-:W-:Y:S01]  /*5420*/  BSSY B1, `(.L_x_43) ;  /* 0x000000e000017945 */ /* 0x000fe20003800000 */
[----:B------:R-:W-:Y:S01]  /*5430*/  PRMT R99, R98, 0x8880, RZ ;  /* 0x0000888062637816 */ /* 0x000fe200000000ff */
[----:B------:R-:W-:Y:S01]  /*5440*/  IMAD.IADD R97, R103, 0x1, R97 ;  /* 0x0000000167617824 */ /* 0x000fe200078e0261 */
[----:B------:R-:W-:Y:S02]  /*5450*/  IADD3 R96, P2, P5, R14, R12, R96 ;  /* 0x0000000c0e607210 */ /* 0x000fe40007d5e060 */
[----:B------:R-:W-:Y:S01]  /*5460*/  ISETP.GE.AND P1, PT, R3, 0x9, PT ;  /* 0x000000090300780c */ /* 0x000fe20003f26270 */
[----:B------:R-:W-:Y:S01]  /*5470*/  IMAD R98, R99, R100, RZ ;  /* 0x0000006463627224 */ /* 0x000fe200078e02ff */
[----:B------:R-:W-:-:S02]  /*5480*/  IADD3.X R97, R21, R13, R97, P2, P5 ;  /* 0x0000000d15617210 */ /* 0x000fc400017ea461 */
[----:B------:R-:W-:Y:S01]  /*5490*/  ISETP.LT.OR P2, PT, R0, 0x1, !P1 ;  /* 0x000000010000780c */ /* 0x000fe20004f41670 */
[----:B------:R-:W-:-:S05]  /*54a0*/  @!P3 IMAD R99, R56, R91, R98 ;  /* 0x0000005b3863b224 */ /* 0x000fca00078e0262 */
[----:B------:R1:W-:Y:S01]  /*54b0*/  @!P3 STG.E.U8 desc[UR36][R92.64], R99 ;  /* 0x000000635c00b986 */ /* 0x0003e2000c101124 */
[----:B------:R-:W-:Y:S06]  /*54c0*/  @P4 BRA `(.L_x_44) ;  /* 0x00000000000c4947 */ /* 0x000fec0003800000 */
[----:B------:R-:W1:Y:S02]  /*54d0*/  LDG.E.U8 R101, desc[UR36][R88.64+0x1] ;  /* 0x0000012458657981 */ /* 0x000e64000c1e1100 */
[----:B-1----:R-:W-:-:S05]  /*54e0*/  PRMT R99, R101, 0x8880, RZ ;  /* 0x0000888065637816 */ /* 0x002fca00000000ff */
[----:B------:R-:W-:-:S07]  /*54f0*/  IMAD R98, R99, R100, RZ ;  /* 0x0000006463627224 */ /* 0x000fce00078e02ff */
.L_x_44:
[----:B------:R-:W-:Y:S05]  /*5500*/  BSYNC B1 ;  /* 0x0000000000017941 */ /* 0x000fea0003800000 */
.L_x_43:
[----:B------:R-:W-:Y:S01]  /*5510*/  @!P4 IMAD R57, R57, R91, R98 ;  /* 0x0000005b3939c224 */ /* 0x000fe200078e0262 */
[----:B------:R-:W-:Y:S04]  /*5520*/  BSSY B1, `(.L_x_45) ;  /* 0x0000006000017945 */ /* 0x000fe80003800000 */
[----:B------:R2:W-:Y:S01]  /*5530*/  @!P4 STG.E.U8 desc[UR36][R92.64+0x1], R57 ;  /* 0x000001395c00c986 */ /* 0x0005e2000c101124 */
[----:B------:R-:W-:Y:S05]  /*5540*/  @P2 BRA `(.L_x_46) ;  /* 0x00000000000c2947 */ /* 0x000fea0003800000 */
[----:B------:R-:W2:Y:S02]  /*5550*/  LDG.E.U8 R101, desc[UR36][R96.64] ;  /* 0x0000002460657981 */ /* 0x000ea4000c1e1100 */
[----:B--2---:R-:W-:-:S05]  /*5560*/  PRMT R57, R101, 0x8880, RZ ;  /* 0x0000888065397816 */ /* 0x004fca00000000ff */
[----:B------:R-:W-:-:S07]  /*5570*/  IMAD R98, R57, R100, RZ ;  /* 0x0000006439627224 */ /* 0x000fce00078e02ff */
.L_x_46:
[----:B------:R-:W-:Y:S05]  /*5580*/  BSYNC B1 ;  /* 0x0000000000017941 */ /* 0x000fea0003800000 */
.L_x_45:
[----:B------:R-:W-:Y:S01]  /*5590*/  ISETP.LT.OR P4, PT, R0, 0x2, !P1 ;  /* 0x000000020000780c */ /* 0x000fe20004f81670 */
[----:B--2---:R-:W-:Y:S01]  /*55a0*/  @!P2 IMAD R57, R58, R91, R98 ;  /* 0x0000005b3a39a224 */ /* 0x004fe200078e0262 */
[----:B------:R-:W-:Y:S01]  /*55b0*/  BSSY B1, `(.L_x_47) ;  /* 0x0000009000017945 */ /* 0x000fe20003800000 */
[C---:B------:R-:W-:Y:S02]  /*55c0*/  ISETP.LT.OR P3, PT, R0.reuse, 0x9, !P0 ;  /* 0x000000090000780c */ /* 0x040fe40004761670 */
[C---:B------:R-:W-:Y:S01]  /*55d0*/  ISETP.LT.OR P5, PT, R0.reuse, 0xa, !P0 ;  /* 0x0000000a0000780c */ /* 0x040fe200047a1670 */
[----:B------:R2:W-:Y:S01]  /*55e0*/  @!P2 STG.E.U8 desc[UR36][R6.64], R57 ;  /* 0x000000390600a986 */ /* 0x0005e2000c101124 */
[----:B------:R-:W-:-:S06]  /*55f0*/  ISETP.LT.OR P2, PT, R0, 0x9, !P1 ;  /* 0x000000090000780c */ /* 0x000fcc0004f41670 */
[----:B------:R-:W-:Y:S07]  /*5600*/  @P4 BRA `(.L_x_48) ;  /* 0x00000000000c4947 */ /* 0x000fee0003800000 */
[----:B------:R-:W2:Y:S02]  /*5610*/  LDG.E.U8 R101, desc[UR36][R96.64+0x1] ;  /* 0x0000012460657981 */ /* 0x000ea4000c1e1100 */
[----:B--2---:R-:W-:-:S05]  /*5620*/  PRMT R57, R101, 0x8880, RZ ;  /* 0x0000888065397816 */ /* 0x004fca00000000ff */
[----:B------:R-:W-:-:S07]  /*5630*/  IMAD R98, R57, R100, RZ ;  /* 0x0000006439627224 */ /* 0x000fce00078e02ff */
.L_x_48:
[----:B------:R-:W-:Y:S05]  /*5640*/  BSYNC B1 ;  /* 0x0000000000017941 */ /* 0x000fea0003800000 */
.L_x_47:
[----:B------:R-:W-:Y:S01]  /*5650*/  @!P4 IMAD R59, R59, R91, R98 ;  /* 0x0000005b3b3bc224 */ /* 0x000fe200078e0262 */
[----:B------:R-:W-:Y:S04]  /*5660*/  BSSY B1, `(.L_x_49) ;  /* 0x0000006000017945 */ /* 0x000fe80003800000 */
[----:B------:R3:W-:Y:S01]  /*5670*/  @!P4 STG.E.U8 desc[UR36][R6.64+0x1], R59 ;  /* 0x0000013b0600c986 */ /* 0x0007e2000c101124 */
[----:B------:R-:W-:Y:S05]  /*5680*/  @P3 BRA `(.L_x_50) ;  /* 0x00000000000c3947 */ /* 0x000fea0003800000 */
[----:B------:R-:W2:Y:S02]  /*5690*/  LDG.E.U8 R101, desc[UR36][R88.64+0x8] ;  /* 0x0000082458657981 */ /* 0x000ea4000c1e1100 */
[----:B--2---:R-:W-:-:S05]  /*56a0*/  PRMT R57, R101, 0x8880, RZ ;  /* 0x0000888065397816 */ /* 0x004fca00000000ff */
[----:B------:R-:W-:-:S07]  /*56b0*/  IMAD R98, R57, R100, RZ ;  /* 0x0000006439627224 */ /* 0x000fce00078e02ff */
.L_x_50:
[----:B------:R-:W-:Y:S05]  /*56c0*/  BSYNC B1 ;  /* 0x0000000000017941 */ /* 0x000fea0003800000 */
.L_x_49:
[----:B--2---:R-:W-:Y:S01]  /*56d0*/  @!P3 IMAD R57, R60, R91, R98 ;  /* 0x0000005b3c39b224 */ /* 0x004fe200078e0262 */
[----:B------:R-:W-:Y:S04]  /*56e0*/  BSSY B1, `(.L_x_51) ;  /* 0x0000006000017945 */ /* 0x000fe80003800000 */
[----:B------:R2:W-:Y:S01]  /*56f0*/  @!P3 STG.E.U8 desc[UR36][R92.64+0x8], R57 ;  /* 0x000008395c00b986 */ /* 0x0005e2000c101124 */
[----:B------:R-:W-:Y:S05]  /*5700*/  @P5 BRA `(.L_x_52) ;  /* 0x00000000000c5947 */ /* 0x000fea0003800000 */
[----:B------:R-:W2:Y:S02]  /*5710*/  LDG.E.U8 R101, desc[UR36][R88.64+0x9] ;  /* 0x0000092458657981 */ /* 0x000ea4000c1e1100 */
[----:B--2---:R-:W-:-:S05]  /*5720*/  PRMT R57, R101, 0x8880, RZ ;  /* 0x0000888065397816 */ /* 0x004fca00000000ff */
[----:B------:R-:W-:-:S07]  /*5730*/  IMAD R98, R57, R100, RZ ;  /* 0x0000006439627224 */ /* 0x000fce00078e02ff */
.L_x_52:
[----:B------:R-:W-:Y:S05]  /*5740*/  BSYNC B1 ;  /* 0x0000000000017941 */ /* 0x000fea0003800000 */
.L_x_51:
[----:B------:R-:W-:Y:S01]  /*5750*/  @!P5 IMAD R61, R61, R91, R98 ;  /* 0x0000005b3d3dd224 */ /* 0x000fe200078e0262 */
[----:B------:R-:W-:Y:S04]  /*5760*/  BSSY B1, `(.L_x_53) ;  /* 0x0000006000017945 */ /* 0x000fe80003800000 */
[----:B------:R4:W-:Y:S01]  /*5770*/  @!P5 STG.E.U8 desc[UR36][R92.64+0x9], R61 ;  /* 0x0000093d5c00d986 */ /* 0x0009e2000c101124 */
[----:B------:R-:W-:Y:S05]  /*5780*/  @P2 BRA `(.L_x_54) ;  /* 0x00000000000c2947 */ /* 0x000fea0003800000 */
[----:B------:R-:W2:Y:S02]  /*5790*/  LDG.E.U8 R101, desc[UR36][R96.64+0x8] ;  /* 0x0000082460657981 */ /* 0x000ea4000c1e1100 */
[----:B--2---:R-:W-:-:S05]  /*57a0*/  PRMT R57, R101, 0x8880, RZ ;  /* 0x0000888065397816 */ /* 0x004fca00000000ff */
[----:B------:R-:W-:-:S07]  /*57b0*/  IMAD R98, R57, R100, RZ ;  /* 0x0000006439627224 */ /* 0x000fce00078e02ff */
.L_x_54:
[----:B------:R-:W-:Y:S05]  /*57c0*/  BSYNC B1 ;  /* 0x0000000000017941 */ /* 0x000fea0003800000 */
.L_x_53:
        /* <DEDUP_REMOVED lines=11> */
.L_x_56:
[----:B------:R-:W-:Y:S05]  /*5880*/  BSYNC B1 ;  /* 0x0000000000017941 */ /* 0x000fea0003800000 */
.L_x_55:
[----:B------:R-:W-:Y:S01]  /*5890*/  @!P4 IMAD R63, R63, R91, R98 ;  /* 0x0000005b3f3fc224 */ /* 0x000fe200078e0262 */
[----:B------:R-:W-:Y:S04]  /*58a0*/  BSSY B1, `(.L_x_57) ;  /* 0x0000006000017945 */ /* 0x000fe80003800000 */
[----:B------:R0:W-:Y:S01]  /*58b0*/  @!P4 STG.E.U8 desc[UR36][R6.64+0x9], R63 ;  /* 0x0000093f0600c986 */ /* 0x0001e2000c101124 */
[----:B------:R-:W-:Y:S05]  /*58c0*/  @P3 BRA `(.L_x_58) ;  /* 0x00000000000c3947 */ /* 0x000fea0003800000 */
[----:B------:R-:W2:Y:S02]  /*58d0*/  LDG.E.U8 R101, desc[UR36][R88.64+0x10] ;  /* 0x0000102458657981 */ /* 0x000ea4000c1e1100 */
[----:B--2---:R-:W-:-:S05]  /*58e0*/  PRMT R57, R101, 0x8880, RZ ;  /* 0x0000888065397816 */ /* 0x004fca00000000ff */
[----:B------:R-:W-:-:S07]  /*58f0*/  IMAD R98, R57, R100, RZ ;  /* 0x0000006439627224 */ /* 0x000fce00078e02ff */
.L_x_58:
[----:B------:R-:W-:Y:S05]  /*5900*/  BSYNC B1 ;  /* 0x0000000000017941 */ /* 0x000fea0003800000 */
.L_x_57:
[----:B--2---:R-:W-:Y:S01]  /*5910*/  @!P3 IMAD R57, R64, R91, R98 ;  /* 0x0000005b4039b224 */ /* 0x004fe200078e0262 */
[----:B------:R-:W-:Y:S04]  /*5920*/  BSSY B1, `(.L_x_59) ;  /* 0x0000006000017945 */ /* 0x000fe80003800000 */
[----:B------:R2:W-:Y:S01]  /*5930*/  @!P3 STG.E.U8 desc[UR36][R92.64+0x10], R57 ;  /* 0x000010395c00b986 */ /* 0x0005e2000c101124 */
[----:B------:R-:W-:Y:S05]  /*5940*/  @P5 BRA `(.L_x_60) ;  /* 0x00000000000c5947 */ /* 0x000fea0003800000 */
[----:B------:R-:W2:Y:S02]  /*5950*/  LDG.E.U8 R101, desc[UR36][R88.64+0x11] ;  /* 0x0000112458657981 */ /* 0x000ea4000c1e1100 */
[----:B--2---:R-:W-:-:S05]  /*5960*/  PRMT R57, R101, 0x8880, RZ ;  /* 0x0000888065397816 */ /* 0x004fca00000000ff */
[----:B------:R-:W-:-:S07]  /*5970*/  IMAD R98, R57, R100, RZ ;  /* 0x0000006439627224 */ /* 0x000fce00078e02ff */
.L_x_60:
[----:B------:R-:W-:Y:S05]  /*5980*/  BSYNC B1 ;  /* 0x0000000000017941 */ /* 0x000fea0003800000 */
.L_x_59:
[----:B------:R-:W-:Y:S01]  /*5990*/  @!P5 IMAD R65, R65, R91, R98 ;  /* 0x0000005b4141d224 */ /* 0x000fe200078e0262 */
[----:B------:R-:W-:Y:S04]  /*59a0*/  BSSY B1, `(.L_x_61) ;  /* 0x0000006000017945 */ /* 0x000fe80003800000 */
[----:B------:R0:W-:Y:S01]  /*59b0*/  @!P5 STG.E.U8 desc[UR36][R92.64+0x11], R65 ;  /* 0x000011415c00d986 */ /* 0x0001e2000c101124 */
[----:B------:R-:W-:Y:S05]  /*59c0*/  @P2 BRA `(.L_x_62) ;  /* 0x00000000000c2947 */ /* 0x000fea0003800000 */
[----:B------:R-:W2:Y:S02]  /*59d0*/  LDG.E.U8 R101, desc[UR36][R96.64+0x10] ;  /* 0x0000102460657981 */ /* 0x000ea4000c1e1100 */
[----:B--2---:R-:W-:-:S05]  /*59e0*/  PRMT R57, R101, 0x8880, RZ ;  /* 0x0000888065397816 */ /* 0x004fca00000000ff */
[----:B------:R-:W-:-:S07]  /*59f0*/  IMAD R98, R57, R100, RZ ;  /* 0x0000006439627224 */ /* 0x000fce00078e02ff */
.L_x_62:
[----:B------:R-:W-:Y:S05]  /*5a00*/  BSYNC B1 ;  /* 0x0000000000017941 */ /* 0x000fea0003800000 */
.L_x_61:
        /* <DEDUP_REMOVED lines=11> */
.L_x_64:
[----:B------:R-:W-:Y:S05]  /*5ac0*/  BSYNC B1 ;  /* 0x0000000000017941 */ /* 0x000fea0003800000 */
.L_x_63:
[----:B------:R-:W-:Y:S01]  /*5ad0*/  @!P4 IMAD R67, R67, R91, R98 ;  /* 0x0000005b4343c224 */ /* 0x000fe200078e0262 */
[----:B------:R-:W-:Y:S04]  /*5ae0*/  BSSY B1, `(.L_x_65) ;  /* 0x0000006000017945 */ /* 0x000fe80003800000 */
[----:B------:R0:W-:Y:S01]  /*5af0*/  @!P4 STG.E.U8 desc[UR36][R6.64+0x11], R67 ;  /* 0x000011430600c986 */ /* 0x0001e2000c101124 */
[----:B------:R-:W-:Y:S05]  /*5b00*/  @P3 BRA `(.L_x_66) ;  /* 0x00000000000c3947 */ /* 0x000fea0003800000 */
[----:B------:R-:W2:Y:S02]  /*5b10*/  LDG.E.U8 R101, desc[UR36][R88.64+0x18] ;  /* 0x0000182458657981 */ /* 0x000ea4000c1e1100 */
[----:B--2---:R-:W-:-:S05]  /*5b20*/  PRMT R57, R101, 0x8880, RZ ;  /* 0x0000888065397816 */ /* 0x004fca00000000ff */
[----:B------:R-:W-:-:S07]  /*5b30*/  IMAD R98, R57, R100, RZ ;  /* 0x0000006439627224 */ /* 0x000fce00078e02ff */
.L_x_66:
[----:B------:R-:W-:Y:S05]  /*5b40*/  BSYNC B1 ;  /* 0x0000000000017941 */ /* 0x000fea0003800000 */
.L_x_65:
[----:B--2---:R-:W-:Y:S01]  /*5b50*/  @!P3 IMAD R57, R68, R91, R98 ;  /* 0x0000005b4439b224 */ /* 0x004fe200078e0262 */
[----:B------:R-:W-:Y:S04]  /*5b60*/  BSSY B1, `(.L_x_67) ;  /* 0x0000006000017945 */ /* 0x000fe80003800000 */
[----:B------:R2:W-:Y:S01]  /*5b70*/  @!P3 STG.E.U8 desc[UR36][R92.64+0x18], R57 ;  /* 0x000018395c00b986 */ /* 0x0005e2000c101124 */
[----:B------:R-:W-:Y:S05]  /*5b80*/  @P5 BRA `(.L_x_68) ;  /* 0x00000000000c5947 */ /* 0x000fea0003800000 */
[----:B------:R-:W2:Y:S02]  /*5b90*/  LDG.E.U8 R101, desc[UR36][R88.64+0x19] ;  /* 0x0000192458657981 */ /* 0x000ea4000c1e1100 */
[----:B--2---:R-:W-:-:S05]  /*5ba0*/  PRMT R57, R101, 0x8880, RZ ;  /* 0x0000888065397816 */ /* 0x004fca00000000ff */
[----:B------:R-:W-:-:S07]  /*5bb0*/  IMAD R98, R57, R100, RZ ;  /* 0x0000006439627224 */ /* 0x000fce00078e02ff */
.L_x_68:
[----:B------:R-:W-:Y:S05]  /*5bc0*/  BSYNC B1 ;  /* 0x0000000000017941 */ /* 0x000fea0003800000 */
.L_x_67:
[----:B------:R-:W-:Y:S01]  /*5bd0*/  @!P5 IMAD R69, R69, R91, R98 ;  /* 0x0000005b4545d224 */ /* 0x000fe200078e0262 */
[----:B------:R-:W-:Y:S04]  /*5be0*/  BSSY B1, `(.L_x_69) ;  /* 0x0000006000017945 */ /* 0x000fe80003800000 */
[----:B------:R0:W-:Y:S01]  /*5bf0*/  @!P5 STG.E.U8 desc[UR36][R92.64+0x19], R69 ;  /* 0x000019455c00d986 */ /* 0x0001e2000c101124 */
[----:B------:R-:W-:Y:S05]  /*5c00*/  @P2 BRA `(.L_x_70) ;  /* 0x00000000000c2947 */ /* 0x000fea0003800000 */
[----:B------:R-:W2:Y:S02]  /*5c10*/  LDG.E.U8 R101, desc[UR36][R96.64+0x18] ;  /* 0x0000182460657981 */ /* 0x000ea4000c1e1100 */
[----:B--2---:R-:W-:-:S05]  /*5c20*/  PRMT R57, R101, 0x8880, RZ ;  /* 0x0000888065397816 */ /* 0x004fca00000000ff */
[----:B------:R-:W-:-:S07]  /*5c30*/  IMAD R98, R57, R100, RZ ;  /* 0x0000006439627224 */ /* 0x000fce00078e02ff */
.L_x_70:
[----:B------:R-:W-:Y:S05]  /*5c40*/  BSYNC B1 ;  /* 0x0000000000017941 */ /* 0x000fea0003800000 */
.L_x_69:
        /* <DEDUP_REMOVED lines=11> */
.L_x_72:
[----:B------:R-:W-:Y:S05]  /*5d00*/  BSYNC B1 ;  /* 0x0000000000017941 */ /* 0x000fea0003800000 */
.L_x_71:
[----:B------:R-:W-:Y:S01]  /*5d10*/  @!P4 IMAD R71, R71, R91, R98 ;  /* 0x0000005b4747c224 */ /* 0x000fe200078e0262 */
[----:B------:R-:W-:Y:S04]  /*5d20*/  BSSY B1, `(.L_x_73) ;  /* 0x0000006000017945 */ /* 0x000fe80003800000 */
[----:B------:R0:W-:Y:S01]  /*5d30*/  @!P4 STG.E.U8 desc[UR36][R6.64+0x19], R71 ;  /* 0x000019470600c986 */ /* 0x0001e2000c101124 */
[----:B------:R-:W-:Y:S05]  /*5d40*/  @P3 BRA `(.L_x_74) ;  /* 0x00000000000c3947 */ /* 0x000fea0003800000 */
[----:B------:R-:W2:Y:S02]  /*5d50*/  LDG.E.U8 R101, desc[UR36][R88.64+0x20] ;  /* 0x0000202458657981 */ /* 0x000ea4000c1e1100 */
[----:B--2---:R-:W-:-:S05]  /*5d60*/  PRMT R57, R101, 0x8880, RZ ;  /* 0x0000888065397816 */ /* 0x004fca00000000ff */
[----:B------:R-:W-:-:S07]  /*5d70*/  IMAD R98, R57, R100, RZ ;  /* 0x0000006439627224 */ /* 0x000fce00078e02ff */
.L_x_74:
[----:B------:R-:W-:Y:S05]  /*5d80*/  BSYNC B1 ;  /* 0x0000000000017941 */ /* 0x000fea0003800000 */
.L_x_73:
[----:B--2---:R-:W-:Y:S01]  /*5d90*/  @!P3 IMAD R57, R72, R91, R98 ;  /* 0x0000005b4839b224 */ /* 0x004fe200078e0262 */
[----:B------:R-:W-:Y:S04]  /*5da0*/  BSSY B1, `(.L_x_75) ;  /* 0x0000006000017945 */ /* 0x000fe80003800000 */
[----:B------:R2:W-:Y:S01]  /*5db0*/  @!P3 STG.E.U8 desc[UR36][R92.64+0x20], R57 ;  /* 0x000020395c00b986 */ /* 0x0005e2000c101124 */
[----:B------:R-:W-:Y:S05]  /*5dc0*/  @P5 BRA `(.L_x_76) ;  /* 0x00000000000c5947 */ /* 0x000fea0003800000 */
[----:B------:R-:W2:Y:S02]  /*5dd0*/  LDG.E.U8 R101, desc[UR36][R88.64+0x21] ;  /* 0x0000212458657981 */ /* 0x000ea4000c1e1100 */
[----:B--2---:R-:W-:-:S05]  /*5de0*/  PRMT R57, R101, 0x8880, RZ ;  /* 0x0000888065397816 */ /* 0x004fca00000000ff */
[----:B------:R-:W-:-:S07]  /*5df0*/  IMAD R98, R57, R100, RZ ;  /* 0x0000006439627224 */ /* 0x000fce00078e02ff */
.L_x_76:
[----:B------:R-:W-:Y:S05]  /*5e00*/  BSYNC B1 ;  /* 0x0000000000017941 */ /* 0x000fea0003800000 */
.L_x_75:
[----:B------:R-:W-:Y:S01]  /*5e10*/  @!P5 IMAD R73, R73, R91, R98 ;  /* 0x0000005b4949d224 */ /* 0x000fe200078e0262 */
[----:B------:R-:W-:Y:S04]  /*5e20*/  BSSY B1, `(.L_x_77) ;  /* 0x0000006000017945 */ /* 0x000fe80003800000 */
[----:B------:R0:W-:Y:S01]  /*5e30*/  @!P5 STG.E.U8 desc[UR36][R92.64+0x21], R73 ;  /* 0x000021495c00d986 */ /* 0x0001e2000c101124 */
[----:B------:R-:W-:Y:S05]  /*5e40*/  @P2 BRA `(.L_x_78) ;  /* 0x00000000000c2947 */ /* 0x000fea0003800000 */
[----:B------:R-:W2:Y:S02]  /*5e50*/  LDG.E.U8 R101, desc[UR36][R96.64+0x20] ;  /* 0x0000202460657981 */ /* 0x000ea4000c1e1100 */
[----:B--2---:R-:W-:-:S05]  /*5e60*/  PRMT R57, R101, 0x8880, RZ ;  /* 0x0000888065397816 */ /* 0x004fca00000000ff */
[----:B------:R-:W-:-:S07]  /*5e70*/  IMAD R98, R57, R100, RZ ;  /* 0x0000006439627224 */ /* 0x000fce00078e02ff */
.L_x_78:
[----:B------:R-:W-:Y:S05]  /*5e80*/  BSYNC B1 ;  /* 0x0000000000017941 */ /* 0x000fea0003800000 */
.L_x_77:
        /* <DEDUP_REMOVED lines=11> */
.L_x_80:
[----:B------:R-:W-:Y:S05]  /*5f40*/  BSYNC B1 ;  /* 0x0000000000017941 */ /* 0x000fea0003800000 */
.L_x_79:
[----:B------:R-:W-:Y:S01]  /*5f50*/  @!P4 IMAD R75, R75, R91, R98 ;  /* 0x0000005b4b4bc224 */ /* 0x000fe200078e0262 */
[----:B------:R-:W-:Y:S04]  /*5f60*/  BSSY B1, `(.L_x_81) ;  /* 0x0000006000017945 */ /* 0x000fe80003800000 */
[----:B------:R0:W-:Y:S01]  /*5f70*/  @!P4 STG.E.U8 desc[UR36][R6.64+0x21], R75 ;  /* 0x0000214b0600c986 */ /* 0x0001e2000c101124 */
[----:B------:R-:W-:Y:S05]  /*5f80*/  @P3 BRA `(.L_x_82) ;  /* 0x00000000000c3947 */ /* 0x000fea0003800000 */
[----:B------:R-:W2:Y:S02]  /*5f90*/  LDG.E.U8 R101, desc[UR36][R88.64+0x28] ;  /* 0x0000282458657981 */ /* 0x000ea4000c1e1100 */
[----:B--2---:R-:W-:-:S05]  /*5fa0*/  PRMT R57, R101, 0x8880, RZ ;  /* 0x0000888065397816 */ /* 0x004fca00000000ff */
[----:B------:R-:W-:-:S07]  /*5fb0*/  IMAD R98, R57, R100, RZ ;  /* 0x0000006439627224 */ /* 0x000fce00078e02ff */
.L_x_82:
[----:B------:R-:W-:Y:S05]  /*5fc0*/  BSYNC B1 ;  /* 0x0000000000017941 */ /* 0x000fea0003800000 */
.L_x_81:
[----:B--2---:R-:W-:Y:S01]  /*5fd0*/  @!P3 IMAD R57, R76, R91, R98 ;  /* 0x0000005b4c39b224 */ /* 0x004fe200078e0262 */
[----:B------:R-:W-:Y:S04]  /*5fe0*/  BSSY B1, `(.L_x_83) ;  /* 0x0000006000017945 */ /* 0x000fe80003800000 */
[----:B------:R2:W-:Y:S01]  /*5ff0*/  @!P3 STG.E.U8 desc[UR36][R92.64+0x28], R57 ;  /* 0x000028395c00b986 */ /* 0x0005e2000c101124 */
[----:B------:R-:W-:Y:S05]  /*6000*/  @P5 BRA `(.L_x_84) ;  /* 0x00000000000c5947 */ /* 0x000fea0003800000 */
[----:B------:R-:W2:Y:S02]  /*6010*/  LDG.E.U8 R101, desc[UR36][R88.64+0x29] ;  /* 0x0000292458657981 */ /* 0x000ea4000c1e1100 */
[----:B--2---:R-:W-:-:S05]  /*6020*/  PRMT R57, R101, 0x8880, RZ ;  /* 0x0000888065397816 */ /* 0x004fca00000000ff */
[----:B------:R-:W-:-:S07]  /*6030*/  IMAD R98, R57, R100, RZ ;  /* 0x0000006439627224 */ /* 0x000fce00078e02ff */
.L_x_84:
[----:B------:R-:W-:Y:S05]  /*6040*/  BSYNC B1 ;  /* 0x0000000000017941 */ /* 0x000fea0003800000 */
.L_x_83:
[----:B------:R-:W-:Y:S01]  /*6050*/  @!P5 IMAD R77, R77, R91, R98 ;  /* 0x0000005b4d4dd224 */ /* 0x000fe200078e0262 */
[----:B------:R-:W-:Y:S04]  /*6060*/  BSSY B1, `(.L_x_85) ;  /* 0x0000006000017945 */ /* 0x000fe80003800000 */
[----:B------:R0:W-:Y:S01]  /*6070*/  @!P5 STG.E.U8 desc[UR36][R92.64+0x29], R77 ;  /* 0x0000294d5c00d986 */ /* 0x0001e2000c101124 */
[----:B------:R-:W-:Y:S05]  /*6080*/  @P2 BRA `(.L_x_86) ;  /* 0x00000000000c2947 */ /* 0x000fea0003800000 */
[----:B------:R-:W2:Y:S02]  /*6090*/  LDG.E.U8 R101, desc[UR36][R96.64+0x28] ;  /* 0x0000282460657981 */ /* 0x000ea4000c1e1100 */
[----:B--2---:R-:W-:-:S05]  /*60a0*/  PRMT R57, R101, 0x8880, RZ ;  /* 0x0000888065397816 */ /* 0x004fca00000000ff */
[----:B------:R-:W-:-:S07]  /*60b0*/  IMAD R98, R57, R100, RZ ;  /* 0x0000006439627224 */ /* 0x000fce00078e02ff */
.L_x_86:
[----:B------:R-:W-:Y:S05]  /*60c0*/  BSYNC B1 ;  /* 0x0000000000017941 */ /* 0x000fea0003800000 */
.L_x_85:
        /* <DEDUP_REMOVED lines=11> */
.L_x_88:
[----:B------:R-:W-:Y:S05]  /*6180*/  BSYNC B1 ;  /* 0x0000000000017941 */ /* 0x000fea0003800000 */
.L_x_87:
[----:B------:R-:W-:Y:S01]  /*6190*/  @!P4 IMAD R79, R79, R91, R98 ;  /* 0x0000005b4f4fc224 */ /* 0x000fe200078e0262 */
[----:B------:R-:W-:Y:S04]  /*61a0*/  BSSY B1, `(.L_x_89) ;  /* 0x0000006000017945 */ /* 0x000fe80003800000 */
[----:B------:R0:W-:Y:S01]  /*61b0*/  @!P4 STG.E.U8 desc[UR36][R6.64+0x29], R79 ;  /* 0x0000294f0600c986 */ /* 0x0001e2000c101124 */
[----:B------:R-:W-:Y:S05]  /*61c0*/  @P3 BRA `(.L_x_90) ;  /* 0x00000000000c3947 */ /* 0x000fea0003800000 */
[----:B------:R-:W2:Y:S02]  /*61d0*/  LDG.E.U8 R101, desc[UR36][R88.64+0x30] ;  /* 0x0000302458657981 */ /* 0x000ea4000c1e1100 */
[----:B--2---:R-:W-:-:S05]  /*61e0*/  PRMT R57, R101, 0x8880, RZ ;  /* 0x0000888065397816 */ /* 0x004fca00000000ff */
[----:B------:R-:W-:-:S07]  /*61f0*/  IMAD R98, R57, R100, RZ ;  /* 0x0000006439627224 */ /* 0x000fce00078e02ff */
.L_x_90:
[----:B------:R-:W-:Y:S05]  /*6200*/  BSYNC B1 ;  /* 0x0000000000017941 */ /* 0x000fea0003800000 */
.L_x_89:
[----:B--2---:R-:W-:Y:S01]  /*6210*/  @!P3 IMAD R57, R80, R91, R98 ;  /* 0x0000005b5039b224 */ /* 0x004fe200078e0262 */
[----:B------:R-:W-:Y:S04]  /*6220*/  BSSY B1, `(.L_x_91) ;  /* 0x0000006000017945 */ /* 0x000fe80003800000 */
[----:B------:R2:W-:Y:S01]  /*6230*/  @!P3 STG.E.U8 desc[UR36][R92.64+0x30], R57 ;  /* 0x000030395c00b986 */ /* 0x0005e2000c101124 */
[----:B------:R-:W-:Y:S05]  /*6240*/  @P5 BRA `(.L_x_92) ;  /* 0x00000000000c5947 */ /* 0x000fea0003800000 */
[----:B------:R-:W2:Y:S02]  /*6250*/  LDG.E.U8 R101, desc[UR36][R88.64+0x31] ;  /* 0x0000312458657981 */ /* 0x000ea4000c1e1100 */
[----:B--2---:R-:W-:-:S05]  /*6260*/  PRMT R57, R101, 0x8880, RZ ;  /* 0x0000888065397816 */ /* 0x004fca00000000ff */
[----:B------:R-:W-:-:S07]  /*6270*/  IMAD R98, R57, R100, RZ ;  /* 0x0000006439627224 */ /* 0x000fce00078e02ff */
.L_x_92:
[----:B------:R-:W-:Y:S05]  /*6280*/  BSYNC B1 ;  /* 0x0000000000017941 */ /* 0x000fea0003800000 */
.L_x_91:
[----:B------:R-:W-:Y:S01]  /*6290*/  @!P5 IMAD R81, R81, R91, R98 ;  /* 0x0000005b5151d224 */ /* 0x000fe200078e0262 */
[----:B------:R-:W-:Y:S04]  /*62a0*/  BSSY B1, `(.L_x_93) ;  /* 0x0000006000017945 */ /* 0x000fe80003800000 */
[----:B------:R0:W-:Y:S01]  /*62b0*/  @!P5 STG.E.U8 desc[UR36][R92.64+0x31], R81 ;  /* 0x000031515c00d986 */ /* 0x0001e2000c101124 */
[----:B------:R-:W-:Y:S05]  /*62c0*/  @P2 BRA `(.L_x_94) ;  /* 0x00000000000c2947 */ /* 0x000fea0003800000 */
[----:B------:R-:W2:Y:S02]  /*62d0*/  LDG.E.U8 R101, desc[UR36][R96.64+0x30] ;  /* 0x0000302460657981 */ /* 0x000ea4000c1e1100 */
[----:B--2---:R-:W-:-:S05]  /*62e0*/  PRMT R57, R101, 0x8880, RZ ;  /* 0x0000888065397816 */ /* 0x004fca00000000ff */
[----:B------:R-:W-:-:S07]  /*62f0*/  IMAD R98, R57, R100, RZ ;  /* 0x0000006439627224 */ /* 0x000fce00078e02ff */
.L_x_94:
[----:B------:R-:W-:Y:S05]  /*6300*/  BSYNC B1 ;  /* 0x0000000000017941 */ /* 0x000fea0003800000 */
.L_x_93:
[----:B------:R-:W-:Y:S01]  /*6310*/  ISETP.LT.OR P4, PT, R0, 0x32, !P1 ;  /* 0x000000320000780c */ /* 0x000fe20004f81670 */
[----:B--2---:R-:W-:Y:S01]  /*6320*/  @!P2 IMAD R57, R82, R91, R98 ;  /* 0x0000005b5239a224 */ /* 0x004fe200078e0262 */
[----:B------:R-:W-:Y:S01]  /*6330*/  BSSY B1, `(.L_x_95) ;  /* 0x000000b000017945 */ /* 0x000fe20003800000 */
[C---:B------:R-:W-:Y:S02]  /*6340*/  ISETP.LT.OR P3, PT, R0.reuse, 0x39, !P0 ;  /* 0x000000390000780c */ /* 0x040fe40004761670 */
[----:B------:R-:W-:Y:S01]  /*6350*/  IADD3 R105, P5, R105, 0x80, RZ ;  /* 0x0000008069697810 */ /* 0x000fe20007fbe0ff */
[----:B------:R2:W-:Y:S01]  /*6360*/  @!P2 STG.E.U8 desc[UR36][R6.64+0x30], R57 ;  /* 0x000030390600a986 */ /* 0x0005e2000c101124 */
[C---:B------:R-:W-:Y:S02]  /*6370*/  ISETP.LT.OR P2, PT, R0.reuse, 0x39, !P1 ;  /* 0x000000390000780c */ /* 0x040fe40004f41670 */
[C---:B------:R-:W-:Y:S02]  /*6380*/  ISETP.LT.OR P0, PT, R0.reuse, 0x3a, !P0 ;  /* 0x0000003a0000780c */ /* 0x040fe40004701670 */
[----:B------:R-:W-:-:S02]  /*6390*/  ISETP.LT.OR P1, PT, R0, 0x3a, !P1 ;  /* 0x0000003a0000780c */ /* 0x000fc40004f21670 */
[----:B------:R-:W-:Y:S11]  /*63a0*/  @P4 BRA `(.L_x_96) ;  /* 0x00000000000c4947 */ /* 0x000ff60003800000 */
[----:B------:R-:W2:Y:S02]  /*63b0*/  LDG.E.U8 R101, desc[UR36][R96.64+0x31] ;  /* 0x0000312460657981 */ /* 0x000ea4000c1e1100 */
[----:B--2---:R-:W-:-:S05]  /*63c0*/  PRMT R57, R101, 0x8880, RZ ;  /* 0x0000888065397816 */ /* 0x004fca00000000ff */
[----:B------:R-:W-:-:S07]  /*63d0*/  IMAD R98, R57, R100, RZ ;  /* 0x0000006439627224 */ /* 0x000fce00078e02ff */
.L_x_96:
[----:B------:R-:W-:Y:S05]  /*63e0*/  BSYNC B1 ;  /* 0x0000000000017941 */ /* 0x000fea0003800000 */
.L_x_95:
[----:B------:R-:W-:Y:S01]  /*63f0*/  @!P4 IMAD R83, R83, R91, R98 ;  /* 0x0000005b5353c224 */ /* 0x000fe200078e0262 */
[----:B------:R-:W-:Y:S04]  /*6400*/  BSSY B1, `(.L_x_97) ;  /* 0x0000006000017945 */ /* 0x000fe80003800000 */
[----:B------:R0:W-:Y:S01]  /*6410*/  @!P4 STG.E.U8 desc[UR36][R6.64+0x31], R83 ;  /* 0x000031530600c986 */ /* 0x0001e2000c101124 */
[----:B------:R-:W-:Y:S05]  /*6420*/  @P3 BRA `(.L_x_98) ;  /* 0x00000000000c3947 */ /* 0x000fea0003800000 */
[----:B------:R-:W2:Y:S02]  /*6430*/  LDG.E.U8 R101, desc[UR36][R88.64+0x38] ;  /* 0x0000382458657981 */ /* 0x000ea4000c1e1100 */
[----:B--2---:R-:W-:-:S05]  /*6440*/  PRMT R57, R101, 0x8880, RZ ;  /* 0x0000888065397816 */ /* 0x004fca00000000ff */
[----:B------:R-:W-:-:S07]  /*6450*/  IMAD R98, R57, R100, RZ ;  /* 0x0000006439627224 */ /* 0x000fce00078e02ff */
.L_x_98:
[----:B------:R-:W-:Y:S05]  /*6460*/  BSYNC B1 ;  /* 0x0000000000017941 */ /* 0x000fea0003800000 */
.L_x_97:
[----:B--2---:R-:W-:Y:S01]  /*6470*/  @!P3 IMAD R57, R84, R91, R98 ;  /* 0x0000005b5439b224 */ /* 0x004fe200078e0262 */
[----:B------:R-:W-:Y:S01]  /*6480*/  BSSY B1, `(.L_x_99) ;  /* 0x0000007000017945 */ /* 0x000fe20003800000 */
[----:B---3--:R-:W-:-:S03]  /*6490*/  IMAD.X R59, RZ, RZ, R5, P5 ;  /* 0x000000ffff3b7224 */ /* 0x008fc600028e0605 */
[----:B------:R2:W-:Y:S01]  /*64a0*/  @!P3 STG.E.U8 desc[UR36][R92.64+0x38], R57 ;  /* 0x000038395c00b986 */ /* 0x0005e2000c101124 */
[----:B------:R-:W-:Y:S05]  /*64b0*/  @P0 BRA `(.L_x_100) ;  /* 0x00000000000c0947 */ /* 0x000fea0003800000 */
[----:B------:R-:W3:Y:S02]  /*64c0*/  LDG.E.U8 R101, desc[UR36][R88.64+0x39] ;  /* 0x0000392458657981 */ /* 0x000ee4000c1e1100 */
[----:B---3--:R-:W-:-:S05]  /*64d0*/  PRMT R5, R101, 0x8880, RZ ;  /* 0x0000888065057816 */ /* 0x008fca00000000ff */
[----:B------:R-:W-:-:S07]  /*64e0*/  IMAD R98, R5, R100, RZ ;  /* 0x0000006405627224 */ /* 0x000fce00078e02ff */
.L_x_100:
[----:B------:R-:W-:Y:S05]  /*64f0*/  BSYNC B1 ;  /* 0x0000000000017941 */ /* 0x000fea0003800000 */
.L_x_99:
[----:B------:R-:W-:Y:S01]  /*6500*/  @!P0 IMAD R85, R85, R91, R98 ;  /* 0x0000005b55558224 */ /* 0x000fe200078e0262 */
[----:B------:R-:W-:Y:S01]  /*6510*/  BSSY B1, `(.L_x_101) ;  /* 0x0000007000017945 */ /* 0x000fe20003800000 */
[----:B------:R-:W-:-:S03]  /*6520*/  IMAD R4, R59, R22, RZ ;  /* 0x000000163b047224 */ /* 0x000fc600078e02ff */
[----:B------:R3:W-:Y:S01]  /*6530*/  @!P0 STG.E.U8 desc[UR36][R92.64+0x39], R85 ;  /* 0x000039555c008986 */ /* 0x0007e2000c101124 */
[----:B------:R-:W-:Y:S05]  /*6540*/  @P2 BRA `(.L_x_102) ;  /* 0x00000000000c2947 */ /* 0x000fea0003800000 */
[----:B------:R-:W5:Y:S02]  /*6550*/  LDG.E.U8 R101, desc[UR36][R96.64+0x38] ;  /* 0x0000382460657981 */ /* 0x000f64000c1e1100 */
[----:B-----5:R-:W-:-:S05]  /*6560*/  PRMT R5, R101, 0x8880, RZ ;  /* 0x0000888065057816 */ /* 0x020fca00000000ff */
[----:B------:R-:W-:-:S07]  /*6570*/  IMAD R98, R5, R100, RZ ;  /* 0x0000006405627224 */ /* 0x000fce00078e02ff */
.L_x_102:
[----:B------:R-:W-:Y:S05]  /*6580*/  BSYNC B1 ;  /* 0x0000000000017941 */ /* 0x000fea0003800000 */
.L_x_101:
[----:B------:R-:W-:Y:S01]  /*6590*/  @!P2 IMAD R5, R86, R91, R98 ;  /* 0x0000005b5605a224 */ /* 0x000fe200078e0262 */
[----:B------:R-:W-:Y:S01]  /*65a0*/  BSSY B1, `(.L_x_103) ;  /* 0x0000009000017945 */ /* 0x000fe20003800000 */
[C---:B--2---:R-:W-:Y:S02]  /*65b0*/  IMAD R57, R105.reuse, R23, R4 ;  /* 0x0000001769397224 */ /* 0x044fe400078e0204 */
[CC--:B------:R-:W-:Y:S01]  /*65c0*/  IMAD.WIDE.U32 R94, R105.reuse, R22.reuse, R94 ;  /* 0x00000016695e7225 */ /* 0x0c0fe200078e005e */
[----:B------:R2:W-:Y:S03]  /*65d0*/  @!P2 STG.E.U8 desc[UR36][R6.64+0x38], R5 ;  /* 0x000038050600a986 */ /* 0x0005e6000c101124 */
[----:B------:R-:W-:Y:S01]  /*65e0*/  IMAD.WIDE.U32 R22, R105, R22, R20 ;  /* 0x0000001669167225 */ /* 0x000fe200078e0014 */
[----:B------:R-:W-:Y:S06]  /*65f0*/  @P1 BRA `(.L_x_104) ;  /* 0x00000000000c1947 */ /* 0x000fec0003800000 */
[----:B------:R-:W2:Y:S02]  /*6600*/  LDG.E.U8 R101, desc[UR36][R96.64+0x39] ;  /* 0x0000392460657981 */ /* 0x000ea4000c1e1100 */
[----:B--2---:R-:W-:-:S05]  /*6610*/  PRMT R5, R101, 0x8880, RZ ;  /* 0x0000888065057816 */ /* 0x004fca00000000ff */
[----:B------:R-:W-:-:S07]  /*6620*/  IMAD R98, R5, R100, RZ ;  /* 0x0000006405627224 */ /* 0x000fce00078e02ff */
.L_x_104:
[----:B------:R-:W-:Y:S05]  /*6630*/  BSYNC B1 ;  /* 0x0000000000017941 */ /* 0x000fea0003800000 */
.L_x_103:
[----:B------:R-:W-:Y:S01]  /*6640*/  @!P1 IMAD R87, R87, R91, R98 ;  /* 0x0000005b57579224 */ /* 0x000fe200078e0262 */
[----:B------:R-:W-:Y:S01]  /*6650*/  ISETP.GE.AND P2, PT, R3, 0x81, PT ;  /* 0x000000810300780c */ /* 0x000fe20003f46270 */
[----:B------:R-:W-:Y:S01]  /*6660*/  BSSY B1, `(.L_x_105) ;  /* 0x000000c000017945 */ /* 0x000fe20003800000 */
[----:B------:R-:W-:Y:S02]  /*6670*/  IADD3 R4, P5, R22, R12, RZ ;  /* 0x0000000c16047210 */ /* 0x000fe40007fbe0ff */
[----:B------:R0:W-:Y:S01]  /*6680*/  @!P1 STG.E.U8 desc[UR36][R6.64+0x39], R87 ;  /* 0x0000395706009986 */ /* 0x0001e2000c101124 */
[----:B------:R-:W-:Y:S02]  /*6690*/  ISETP.LT.OR P1, PT, R0, 0x1, !P2 ;  /* 0x000000010000780c */ /* 0x000fe40005721670 */
[----:B--2---:R-:W-:Y:S02]  /*66a0*/  IADD3.X R5, R13, R23, R57, P5, !PT ;  /* 0x000000170d057210 */ /* 0x004fe40002ffe439 */
[----:B------:R-:W-:-:S02]  /*66b0*/  ISETP.GE.AND P0, PT, R3, 0x89, PT ;  /* 0x000000890300780c */ /* 0x000fc40003f06270 */
[----:B------:R-:W-:Y:S02]  /*66c0*/  IADD3 R12, P4, P3, R14, R12, R94 ;  /* 0x0000000c0e0c7210 */ /* 0x000fe40007b9e05e */
[----:B------:R-:W-:-:S05]  /*66d0*/  ISETP.LT.OR P5, PT, R0, 0x2, !P2 ;  /* 0x000000020000780c */ /* 0x000fca00057a1670 */
[----:B0-----:R-:W-:Y:S08]  /*66e0*/  @P1 BRA `(.L_x_106) ;  /* 0x00000000000c1947 */ /* 0x001ff00003800000 */
[----:B------:R-:W2:Y:S02]  /*66f0*/  LDG.E.U8 R101, desc[UR36][R4.64] ;  /* 0x0000002404657981 */ /* 0x000ea4000c1e1100 */
[----:B--2---:R-:W-:-:S05]  /*6700*/  PRMT R3, R101, 0x8880, RZ ;  /* 0x0000888065037816 */ /* 0x004fca00000000ff */
[----:B------:R-:W-:-:S07]  /*6710*/  IMAD R98, R3, R100, RZ ;  /* 0x0000006403627224 */ /* 0x000fce00078e02ff */
.L_x_106:
[----:B------:R-:W-:Y:S05]  /*6720*/  BSYNC B1 ;  /* 0x0000000000017941 */ /* 0x000fea0003800000 */
.L_x_105:
[----:B------:R-:W-:Y:S01]  /*6730*/  @!P1 IMAD R3, R24, R91, R98 ;  /* 0x0000005b18039224 */ /* 0x000fe200078e0262 */
[----:B------:R-:W-:Y:S01]  /*6740*/  BSSY B1, `(.L_x_107) ;  /* 0x0000007000017945 */ /* 0x000fe20003800000 */
[----:B------:R-:W-:-:S03]  /*6750*/  IMAD.IADD R94, R57, 0x1, R95 ;  /* 0x00000001395e7824 */ /* 0x000fc600078e025f */
[----:B------:R0:W-:Y:S01]  /*6760*/  @!P1 STG.E.U8 desc[UR36][R8.64], R3 ;  /* 0x0000000308009986 */ /* 0x0001e2000c101124 */
[----:B------:R-:W-:Y:S05]  /*6770*/  @P5 BRA `(.L_x_108) ;  /* 0x00000000000c5947 */ /* 0x000fea0003800000 */
[----:B------:R-:W0:Y:S02]  /*6780*/  LDG.E.U8 R101, desc[UR36][R4.64+0x1] ;  /* 0x0000012404657981 */ /* 0x000e24000c1e1100 */
[----:B0-----:R-:W-:-:S05]  /*6790*/  PRMT R3, R101, 0x8880, RZ ;  /* 0x0000888065037816 */ /* 0x001fca00000000ff */
[----:B------:R-:W-:-:S07]  /*67a0*/  IMAD R98, R3, R100, RZ ;  /* 0x0000006403627224 */ /* 0x000fce00078e02ff */
.L_x_108:
[----:B------:R-:W-:Y:S05]  /*67b0*/  BSYNC B1 ;  /* 0x0000000000017941 */ /* 0x000fea0003800000 */
.L_x_107:
[C---:B------:R-:W-:Y:S01]  /*67c0*/  ISETP.LT.OR P1, PT, R0.reuse, 0x1, !P0 ;  /* 0x000000010000780c */ /* 0x040fe20004721670 */
[----:B------:R-:W-:Y:S01]  /*67d0*/  @!P5 IMAD R25, R25, R91, R98 ;  /* 0x0000005b1919d224 */ /* 0x000fe200078e0262 */
[----:B------:R-:W-:Y:S01]  /*67e0*/  BSSY B1, `(.L_x_109) ;  /* 0x000000a000017945 */ /* 0x000fe20003800000 */
[----:B------:R-:W-:Y:S02]  /*67f0*/  IADD3.X R13, R21, R13, R94, P4, P3 ;  /* 0x0000000d150d7210 */ /* 0x000fe400027e645e */
[C---:B------:R-:W-:Y:S01]  /*6800*/  ISETP.LT.OR P4, PT, R0.reuse, 0x2, !P0 ;  /* 0x000000020000780c */ /* 0x040fe20004781670 */
[----:B------:R2:W-:Y:S01]  /*6810*/  @!P5 STG.E.U8 desc[UR36][R8.64+0x1], R25 ;  /* 0x000001190800d986 */ /* 0x0005e2000c101124 */
[C---:B------:R-:W-:Y:S02]  /*6820*/  ISETP.LT.OR P5, PT, R0.reuse, 0x9, !P2 ;  /* 0x000000090000780c */ /* 0x040fe400057a1670 */
[----:B------:R-:W-:-:S04]  /*6830*/  ISETP.LT.OR P3, PT, R0, 0xa, !P2 ;  /* 0x0000000a0000780c */ /* 0x000fc80005761670 */
[----:B------:R-:W-:Y:S09]  /*6840*/  @P1 BRA `(.L_x_110) ;  /* 0x00000000000c1947 */ /* 0x000ff20003800000 */
[----:B------:R-:W0:Y:S02]  /*6850*/  LDG.E.U8 R101, desc[UR36][R12.64] ;  /* 0x000000240c657981 */ /* 0x000e24000c1e1100 */
[----:B0-----:R-:W-:-:S05]  /*6860*/  PRMT R3, R101, 0x8880, RZ ;  /* 0x0000888065037816 */ /* 0x001fca00000000ff */
[----:B------:R-:W-:-:S07]  /*6870*/  IMAD R98, R3, R100, RZ ;  /* 0x0000006403627224 */ /* 0x000fce00078e02ff */
.L_x_110:
[----:B------:R-:W-:Y:S05]  /*6880*/  BSYNC B1 ;  /* 0x0000000000017941 */ /* 0x000fea0003800000 */
.L_x_109:
[----:B0-----:R-:W-:Y:S01]  /*6890*/  @!P1 IMAD R3, R26, R91, R98 ;  /* 0x0000005b1a039224 */ /* 0x001fe200078e0262 */
[----:B------:R-:W-:Y:S04]  /*68a0*/  BSSY B1, `(.L_x_111) ;  /* 0x0000006000017945 */ /* 0x000fe80003800000 */
[----:B------:R0:W-:Y:S01]  /*68b0*/  @!P1 STG.E.U8 desc[UR36][R10.64], R3 ;  /* 0x000000030a009986 */ /* 0x0001e2000c101124 */
[----:B------:R-:W-:Y:S05]  /*68c0*/  @P4 BRA `(.L_x_112) ;  /* 0x00000000000c4947 */ /* 0x000fea0003800000 */
[----:B------:R-:W0:Y:S02]  /*68d0*/  LDG.E.U8 R101, desc[UR36][R12.64+0x1] ;  /* 0x000001240c657981 */ /* 0x000e24000c1e1100 */
[----:B0-----:R-:W-:-:S05]  /*68e0*/  PRMT R3, R101, 0x8880, RZ ;  /* 0x0000888065037816 */ /* 0x001fca00000000ff */
[----:B------:R-:W-:-:S07]  /*68f0*/  IMAD R98, R3, R100, RZ ;  /* 0x0000006403627224 */ /* 0x000fce00078e02ff */
.L_x_112:
[----:B------:R-:W-:Y:S05]  /*6900*/  BSYNC B1 ;  /* 0x0000000000017941 */ /* 0x000fea0003800000 */
.L_x_111:
[----:B------:R-:W-:Y:S01]  /*6910*/  @!P4 IMAD R27, R27, R91, R98 ;  /* 0x0000005b1b1bc224 */ /* 0x000fe200078e0262 */
[----:B------:R-:W-:Y:S04]  /*6920*/  BSSY B1, `(.L_x_113) ;  /* 0x0000006000017945 */ /* 0x000fe80003800000 */
[----:B------:R0:W-:Y:S01]  /*6930*/  @!P4 STG.E.U8 desc[UR36][R10.64+0x1], R27 ;  /* 0x0000011b0a00c986 */ /* 0x0001e2000c101124 */
[----:B------:R-:W-:Y:S05]  /*6940*/  @P5 BRA `(.L_x_114) ;  /* 0x00000000000c5947 */ /* 0x000fea0003800000 */
[----:B------:R-:W0:Y:S02]  /*6950*/  LDG.E.U8 R101, desc[UR36][R4.64+0x8] ;  /* 0x0000082404657981 */ /* 0x000e24000c1e1100 */
[----:B0-----:R-:W-:-:S05]  /*6960*/  PRMT R3, R101, 0x8880, RZ ;  /* 0x0000888065037816 */ /* 0x001fca00000000ff */
[----:B------:R-:W-:-:S07]  /*6970*/  IMAD R98, R3, R100, RZ ;  /* 0x0000006403627224 */ /* 0x000fce00078e02ff */
.L_x_114:
[----:B------:R-:W-:Y:S05]  /*6980*/  BSYNC B1 ;  /* 0x0000000000017941 */ /* 0x000fea0003800000 */
.L_x_113:
[----:B0-----:R-:W-:Y:S01]  /*6990*/  @!P5 IMAD R3, R28, R91, R98 ;  /* 0x0000005b1c03d224 */ /* 0x001fe200078e0262 */
[----:B------:R-:W-:Y:S04]  /*69a0*/  BSSY B1, `(.L_x_115) ;  /* 0x0000006000017945 */ /* 0x000fe80003800000 */
[----:B------:R0:W-:Y:S01]  /*69b0*/  @!P5 STG.E.U8 desc[UR36][R8.64+0x8], R3 ;  /* 0x000008030800d986 */ /* 0x0001e2000c101124 */
[----:B------:R-:W-:Y:S05]  /*69c0*/  @P3 BRA `(.L_x_116) ;  /* 0x00000000000c3947 */ /* 0x000fea0003800000 */
[----:B------:R-:W0:Y:S02]  /*69d0*/  LDG.E.U8 R101, desc[UR36][R4.64+0x9] ;  /* 0x0000092404657981 */ /* 0x000e24000c1e1100 */
[----:B0-----:R-:W-:-:S05]  /*69e0*/  PRMT R3, R101, 0x8880, RZ ;  /* 0x0000888065037816 */ /* 0x001fca00000000ff */
[----:B------:R-:W-:-:S07]  /*69f0*/  IMAD R98, R3, R100, RZ ;  /* 0x0000006403627224 */ /* 0x000fce00078e02ff */
.L_x_116:
[----:B------:R-:W-:Y:S05]  /*6a00*/  BSYNC B1 ;  /* 0x0000000000017941 */ /* 0x000fea0003800000 */
.L_x_115:
[C---:B------:R-:W-:Y:S01]  /*6a10*/  ISETP.LT.OR P5, PT, R0.reuse, 0x9, !P0 ;  /* 0x000000090000780c */ /* 0x040fe200047a1670 */
[----:B------:R-:W-:Y:S01]  /*6a20*/  @!P3 IMAD R29, R29, R91, R98 ;  /* 0x0000005b1d1db224 */ /* 0x000fe200078e0262 */
[----:B------:R-:W-:Y:S01]  /*6a30*/  BSSY B1, `(.L_x_117) ;  /* 0x0000009000017945 */ /* 0x000fe20003800000 */
[C---:B------:R-:W-:Y:S02]  /*6a40*/  ISETP.LT.OR P4, PT, R0.reuse, 0xa, !P0 ;  /* 0x0000000a0000780c */ /* 0x040fe40004781670 */
[C---:B------:R-:W-:Y:S01]  /*6a50*/  ISETP.LT.OR P1, PT, R0.reuse, 0x12, !P2 ;  /* 0x000000120000780c */ /* 0x040fe20005721670 */
[----:B------:R0:W-:Y:S01]  /*6a60*/  @!P3 STG.E.U8 desc[UR36][R8.64+0x9], R29 ;  /* 0x0000091d0800b986 */ /* 0x0001e2000c101124 */
[----:B------:R-:W-:-:S06]  /*6a70*/  ISETP.LT.OR P3, PT, R0, 0x11, !P2 ;  /* 0x000000110000780c */ /* 0x000fcc0005761670 */
[----:B------:R-:W-:Y:S07]  /*6a80*/  @P5 BRA `(.L_x_118) ;  /* 0x00000000000c5947 */ /* 0x000fee0003800000 */
[----:B------:R-:W0:Y:S02]  /*6a90*/  LDG.E.U8 R101, desc[UR36][R12.64+0x8] ;  /* 0x000008240c657981 */ /* 0x000e24000c1e1100 */
[----:B0-----:R-:W-:-:S05]  /*6aa0*/  PRMT R3, R101, 0x8880, RZ ;  /* 0x0000888065037816 */ /* 0x001fca00000000ff */
[----:B------:R-:W-:-:S07]  /*6ab0*/  IMAD R98, R3, R100, RZ ;  /* 0x0000006403627224 */ /* 0x000fce00078e02ff */
.L_x_118:
[----:B------:R-:W-:Y:S05]  /*6ac0*/  BSYNC B1 ;  /* 0x0000000000017941 */ /* 0x000fea0003800000 */
.L_x_117:
[----:B0-----:R-:W-:Y:S01]  /*6ad0*/  @!P5 IMAD R3, R30, R91, R98 ;  /* 0x0000005b1e03d224 */ /* 0x001fe200078e0262 */
[----:B------:R-:W-:Y:S04]  /*6ae0*/  BSSY B1, `(.L_x_119) ;  /* 0x0000006000017945 */ /* 0x000fe80003800000 */
[----:B------:R0:W-:Y:S01]  /*6af0*/  @!P5 STG.E.U8 desc[UR36][R10.64+0x8], R3 ;  /* 0x000008030a00d986 */ /* 0x0001e2000c101124 */
[----:B------:R-:W-:Y:S05]  /*6b00*/  @P4 BRA `(.L_x_120) ;  /* 0x00000000000c4947 */ /* 0x000fea0003800000 */
[----:B------:R-:W0:Y:S02]  /*6b10*/  LDG.E.U8 R101, desc[UR36][R12.64+0x9] ;  /* 0x000009240c657981 */ /* 0x000e24000c1e1100 */
[----:B0-----:R-:W-:-:S05]  /*6b20*/  PRMT R3, R101, 0x8880, RZ ;  /* 0x0000888065037816 */ /* 0x001fca00000000ff */
[----:B------:R-:W-:-:S07]  /*6b30*/  IMAD R98, R3, R100, RZ ;  /* 0x0000006403627224 */ /* 0x000fce00078e02ff */
.L_x_120:
[----:B------:R-:W-:Y:S05]  /*6b40*/  BSYNC B1 ;  /* 0x0000000000017941 */ /* 0x000fea0003800000 */
.L_x_119:
[----:B------:R-:W-:Y:S01]  /*6b50*/  @!P4 IMAD R31, R31, R91, R98 ;  /* 0x0000005b1f1fc224 */ /* 0x000fe200078e0262 */
[----:B------:R-:W-:Y:S04]  /*6b60*/  BSSY B1, `(.L_x_121) ;  /* 0x0000006000017945 */ /* 0x000fe80003800000 */
[----:B------:R0:W-:Y:S01]  /*6b70*/  @!P4 STG.E.U8 desc[UR36][R10.64+0x9], R31 ;  /* 0x0000091f0a00c986 */ /* 0x0001e2000c101124 */
[----:B------:R-:W-:Y:S05]  /*6b80*/  @P3 BRA `(.L_x_122) ;  /* 0x00000000000c3947 */ /* 0x000fea0003800000 */
[----:B------:R-:W0:Y:S02]  /*6b90*/  LDG.E.U8 R101, desc[UR36][R4.64+0x10] ;  /* 0x0000102404657981 */ /* 0x000e24000c1e1100 */
[----:B0-----:R-:W-:-:S05]  /*6ba0*/  PRMT R3, R101, 0x8880, RZ ;  /* 0x0000888065037816 */ /* 0x001fca00000000ff */
[----:B------:R-:W-:-:S07]  /*6bb0*/  IMAD R98, R3, R100, RZ ;  /* 0x0000006403627224 */ /* 0x000fce00078e02ff */
.L_x_122:
[----:B------:R-:W-:Y:S05]  /*6bc0*/  BSYNC B1 ;  /* 0x0000000000017941 */ /* 0x000fea0003800000 */
.L_x_121:
[----:B0-----:R-:W-:Y:S01]  /*6bd0*/  @!P3 IMAD R3, R32, R91, R98 ;  /* 0x0000005b2003b224 */ /* 0x001fe200078e0262 */
[----:B------:R-:W-:Y:S04]  /*6be0*/  BSSY B1, `(.L_x_123) ;  /* 0x0000006000017945 */ /* 0x000fe80003800000 */
[----:B------:R0:W-:Y:S01]  /*6bf0*/  @!P3 STG.E.U8 desc[UR36][R8.64+0x10], R3 ;  /* 0x000010030800b986 */ /* 0x0001e2000c101124 */
[----:B------:R-:W-:Y:S05]  /*6c00*/  @P1 BRA `(.L_x_124) ;  /* 0x00000000000c1947 */ /* 0x000fea0003800000 */
[----:B------:R-:W0:Y:S02]  /*6c10*/  LDG.E.U8 R101, desc[UR36][R4.64+0x11] ;  /* 0x0000112404657981 */ /* 0x000e24000c1e1100 */
[----:B0-----:R-:W-:-:S05]  /*6c20*/  PRMT R3, R101, 0x8880, RZ ;  /* 0x0000888065037816 */ /* 0x001fca00000000ff */
[----:B------:R-:W-:-:S07]  /*6c30*/  IMAD R98, R3, R100, RZ ;  /* 0x0000006403627224 */ /* 0x000fce00078e02ff */
.L_x_124:
[----:B------:R-:W-:Y:S05]  /*6c40*/  BSYNC B1 ;  /* 0x0000000000017941 */ /* 0x000fea0003800000 */
.L_x_123:
        /* <DEDUP_REMOVED lines=11> */
.L_x_126:
[----:B------:R-:W-:Y:S05]  /*6d00*/  BSYNC B1 ;  /* 0x0000000000017941 */ /* 0x000fea0003800000 */
.L_x_125:
[----:B0-----:R-:W-:Y:S01]  /*6d10*/  @!P4 IMAD R3, R34, R91, R98 ;  /* 0x0000005b2203c224 */ /* 0x001fe200078e0262 */
[----:B------:R-:W-:Y:S04]  /*6d20*/  BSSY B1, `(.L_x_127) ;  /* 0x0000006000017945 */ /* 0x000fe80003800000 */
[----:B------:R0:W-:Y:S01]  /*6d30*/  @!P4 STG.E.U8 desc[UR36][R10.64+0x10], R3 ;  /* 0x000010030a00c986 */ /* 0x0001e2000c101124 */
[----:B------:R-:W-:Y:S05]  /*6d40*/  @P3 BRA `(.L_x_128) ;  /* 0x00000000000c3947 */ /* 0x000fea0003800000 */
[----:B------:R-:W0:Y:S02]  /*6d50*/  LDG.E.U8 R101, desc[UR36][R12.64+0x11] ;  /* 0x000011240c657981 */ /* 0x000e24000c1e1100 */
[----:B0-----:R-:W-:-:S05]  /*6d60*/  PRMT R3, R101, 0x8880, RZ ;  /* 0x0000888065037816 */ /* 0x001fca00000000ff */
[----:B------:R-:W-:-:S07]  /*6d70*/  IMAD R98, R3, R100, RZ ;  /* 0x0000006403627224 */ /* 0x000fce00078e02ff */
.L_x_128:
[----:B------:R-:W-:Y:S05]  /*6d80*/  BSYNC B1 ;  /* 0x0000000000017941 */ /* 0x000fea0003800000 */
.L_x_127:
[----:B------:R-:W-:Y:S01]  /*6d90*/  @!P3 IMAD R35, R35, R91, R98 ;  /* 0x0000005b2323b224 */ /* 0x000fe200078e0262 */
[----:B------:R-:W-:Y:S04]  /*6da0*/  BSSY B1, `(.L_x_129) ;  /* 0x0000006000017945 */ /* 0x000fe80003800000 */
[----:B------:R0:W-:Y:S01]  /*6db0*/  @!P3 STG.E.U8 desc[UR36][R10.64+0x11], R35 ;  /* 0x000011230a00b986 */ /* 0x0001e2000c101124 */
[----:B------:R-:W-:Y:S05]  /*6dc0*/  @P5 BRA `(.L_x_130) ;  /* 0x00000000000c5947 */ /* 0x000fea0003800000 */
[----:B------:R-:W0:Y:S02]  /*6dd0*/  LDG.E.U8 R101, desc[UR36][R4.64+0x18] ;  /* 0x0000182404657981 */ /* 0x000e24000c1e1100 */
[----:B0-----:R-:W-:-:S05]  /*6de0*/  PRMT R3, R101, 0x8880, RZ ;  /* 0x0000888065037816 */ /* 0x001fca00000000ff */
[----:B------:R-:W-:-:S07]  /*6df0*/  IMAD R98, R3, R100, RZ ;  /* 0x0000006403627224 */ /* 0x000fce00078e02ff */
.L_x_130:
[----:B------:R-:W-:Y:S05]  /*6e00*/  BSYNC B1 ;  /* 0x0000000000017941 */ /* 0x000fea0003800000 */
.L_x_129:
[----:B0-----:R-:W-:Y:S01]  /*6e10*/  @!P5 IMAD R3, R36, R91, R98 ;  /* 0x0000005b2403d224 */ /* 0x001fe200078e0262 */
[----:B------:R-:W-:Y:S04]  /*6e20*/  BSSY B1, `(.L_x_131) ;  /* 0x0000006000017945 */ /* 0x000fe80003800000 */
[----:B------:R0:W-:Y:S01]  /*6e30*/  @!P5 STG.E.U8 desc[UR36][R8.64+0x18], R3 ;  /* 0x000018030800d986 */ /* 0x0001e2000c101124 */
[----:B------:R-:W-:Y:S05]  /*6e40*/  @P1 BRA `(.L_x_132) ;  /* 0x00000000000c1947 */ /* 0x000fea0003800000 */
[----:B------:R-:W0:Y:S02]  /*6e50*/  LDG.E.U8 R101, desc[UR36][R4.64+0x19] ;  /* 0x0000192404657981 */ /* 0x000e24000c1e1100 */
[----:B0-----:R-:W-:-:S05]  /*6e60*/  PRMT R3, R101, 0x8880, RZ ;  /* 0x0000888065037816 */ /* 0x001fca00000000ff */
[----:B------:R-:W-:-:S07]  /*6e70*/  IMAD R98, R3, R100, RZ ;  /* 0x0000006403627224 */ /* 0x000fce00078e02ff */
.L_x_132:
[----:B------:R-:W-:Y:S05]  /*6e80*/  BSYNC B1 ;  /* 0x0000000000017941 */ /* 0x000fea0003800000 */
.L_x_131:
        /* <DEDUP_REMOVED lines=11> */
.L_x_134:
[----:B------:R-:W-:Y:S05]  /*6f40*/  BSYNC B1 ;  /* 0x0000000000017941 */ /* 0x000fea0003800000 */
.L_x_133:
[----:B0-----:R-:W-:Y:S01]  /*6f50*/  @!P4 IMAD R3, R38, R91, R98 ;  /* 0x0000005b2603c224 */ /* 0x001fe200078e0262 */
[----:B------:R-:W-:Y:S04]  /*6f60*/  BSSY B1, `(.L_x_135) ;  /* 0x0000006000017945 */ /* 0x000fe80003800000 */
[----:B------:R0:W-:Y:S01]  /*6f70*/  @!P4 STG.E.U8 desc[UR36][R10.64+0x18], R3 ;  /* 0x000018030a00c986 */ /* 0x0001e2000c101124 */
[----:B------:R-:W-:Y:S05]  /*6f80*/  @P3 BRA `(.L_x_136) ;  /* 0x00000000000c3947 */ /* 0x000fea0003800000 */
[----:B------:R-:W0:Y:S02]  /*6f90*/  LDG.E.U8 R101, desc[UR36][R12.64+0x19] ;  /* 0x000019240c657981 */ /* 0x000e24000c1e1100 */
[----:B0-----:R-:W-:-:S05]  /*6fa0*/  PRMT R3, R101, 0x8880, RZ ;  /* 0x0000888065037816 */ /* 0x001fca00000000ff */
[----:B------:R-:W-:-:S07]  /*6fb0*/  IMAD R98, R3, R100, RZ ;  /* 0x0000006403627224 */ /* 0x000fce00078e02ff */
.L_x_136:
[----:B------:R-:W-:Y:S05]  /*6fc0*/  BSYNC B1 ;  /* 0x0000000000017941 */ /* 0x000fea0003800000 */
.L_x_135:
[----:B------:R-:W-:Y:S01]  /*6fd0*/  @!P3 IMAD R39, R39, R91, R98 ;  /* 0x0000005b2727b224 */ /* 0x000fe200078e0262 */
[----:B------:R-:W-:Y:S04]  /*6fe0*/  BSSY B1, `(.L_x_137) ;  /* 0x0000006000017945 */ /* 0x000fe80003800000 */
[----:B------:R0:W-:Y:S01]  /*6ff0*/  @!P3 STG.E.U8 desc[UR36][R10.64+0x19], R39 ;  /* 0x000019270a00b986 */ /* 0x0001e2000c101124 */
[----:B------:R-:W-:Y:S05]  /*7000*/  @P5 BRA `(.L_x_138) ;  /* 0x00000000000c5947 */ /* 0x000fea0003800000 */
[----:B------:R-:W0:Y:S02]  /*7010*/  LDG.E.U8 R101, desc[UR36][R4.64+0x20] ;  /* 0x0000202404657981 */ /* 0x000e24000c1e1100 */
[----:B0-----:R-:W-:-:S05]  /*7020*/  PRMT R3, R101, 0x8880, RZ ;  /* 0x0000888065037816 */ /* 0x001fca00000000ff */
[----:B------:R-:W-:-:S07]  /*7030*/  IMAD R98, R3, R100, RZ ;  /* 0x0000006403627224 */ /* 0x000fce00078e02ff */
.L_x_138:
[----:B------:R-:W-:Y:S05]  /*7040*/  BSYNC B1 ;  /* 0x0000000000017941 */ /* 0x000fea0003800000 */
.L_x_137:
[----:B0-----:R-:W-:Y:S01]  /*7050*/  @!P5 IMAD R3, R40, R91, R98 ;  /* 0x0000005b2803d224 */ /* 0x001fe200078e0262 */
[----:B------:R-:W-:Y:S04]  /*7060*/  BSSY B1, `(.L_x_139) ;  /* 0x0000006000017945 */ /* 0x000fe80003800000 */
[----:B------:R0:W-:Y:S01]  /*7070*/  @!P5 STG.E.U8 desc[UR36][R8.64+0x20], R3 ;  /* 0x000020030800d986 */ /* 0x0001e2000c101124 */
[----:B------:R-:W-:Y:S05]  /*7080*/  @P1 BRA `(.L_x_140) ;  /* 0x00000000000c1947 */ /* 0x000fea0003800000 */
[----:B------:R-:W0:Y:S02]  /*7090*/  LDG.E.U8 R101, desc[UR36][R4.64+0x21] ;  /* 0x0000212404657981 */ /* 0x000e24000c1e1100 */
[----:B0-----:R-:W-:-:S05]  /*70a0*/  PRMT R3, R101, 0x8880, RZ ;  /* 0x0000888065037816 */ /* 0x001fca00000000ff */
[----:B------:R-:W-:-:S07]  /*70b0*/  IMAD R98, R3, R100, RZ ;  /* 0x0000006403627224 */ /* 0x000fce00078e02ff */
.L_x_140:
[----:B------:R-:W-:Y:S05]  /*70c0*/  BSYNC B1 ;  /* 0x0000000000017941 */ /* 0x000fea0003800000 */
.L_x_139:
        /* <DEDUP_REMOVED lines=11> */
.L_x_142:
[----:B------:R-:W-:Y:S05]  /*7180*/  BSYNC B1 ;  /* 0x0000000000017941 */ /* 0x000fea0003800000 */
.L_x_141:
[----:B0-----:R-:W-:Y:S01]  /*7190*/  @!P4 IMAD R3, R42, R91, R98 ;  /* 0x0000005b2a03c224 */ /* 0x001fe200078e0262 */
[----:B------:R-:W-:Y:S04]  /*71a0*/  BSSY B1, `(.L_x_143) ;  /* 0x0000006000017945 */ /* 0x000fe80003800000 */
[----:B------:R0:W-:Y:S01]  /*71b0*/  @!P4 STG.E.U8 desc[UR36][R10.64+0x20], R3 ;  /* 0x000020030a00c986 */ /* 0x0001e2000c101124 */
[----:B------:R-:W-:Y:S05]  /*71c0*/  @P3 BRA `(.L_x_144) ;  /* 0x00000000000c3947 */ /* 0x000fea0003800000 */
[----:B------:R-:W0:Y:S02]  /*71d0*/  LDG.E.U8 R101, desc[UR36][R12.64+0x21] ;  /* 0x000021240c657981 */ /* 0x000e24000c1e1100 */
[----:B0-----:R-:W-:-:S05]  /*71e0*/  PRMT R3, R101, 0x8880, RZ ;  /* 0x0000888065037816 */ /* 0x001fca00000000ff */
[----:B------:R-:W-:-:S07]  /*71f0*/  IMAD R98, R3, R100, RZ ;  /* 0x0000006403627224 */ /* 0x000fce00078e02ff */
.L_x_144:
[----:B------:R-:W-:Y:S05]  /*7200*/  BSYNC B1 ;  /* 0x0000000000017941 */ /* 0x000fea0003800000 */
.L_x_143:
[----:B------:R-:W-:Y:S01]  /*7210*/  @!P3 IMAD R43, R43, R91, R98 ;  /* 0x0000005b2b2bb224 */ /* 0x000fe200078e0262 */
[----:B------:R-:W-:Y:S04]  /*7220*/  BSSY B1, `(.L_x_145) ;  /* 0x0000006000017945 */ /* 0x000fe80003800000 */
[----:B------:R0:W-:Y:S01]  /*7230*/  @!P3 STG.E.U8 desc[UR36][R10.64+0x21], R43 ;  /* 0x0000212b0a00b986 */ /* 0x0001e2000c101124 */
[----:B------:R-:W-:Y:S05]  /*7240*/  @P5 BRA `(.L_x_146) ;  /* 0x00000000000c5947 */ /* 0x000fea0003800000 */
[----:B------:R-:W0:Y:S02]  /*7250*/  LDG.E.U8 R101, desc[UR36][R4.64+0x28] ;  /* 0x0000282404657981 */ /* 0x000e24000c1e1100 */
[----:B0-----:R-:W-:-:S05]  /*7260*/  PRMT R3, R101, 0x8880, RZ ;  /* 0x0000888065037816 */ /* 0x001fca00000000ff */
[----:B------:R-:W-:-:S07]  /*7270*/  IMAD R98, R3, R100, RZ ;  /* 0x0000006403627224 */ /* 0x000fce00078e02ff */
.L_x_146:
[----:B------:R-:W-:Y:S05]  /*7280*/  BSYNC B1 ;  /* 0x0000000000017941 */ /* 0x000fea0003800000 */
.L_x_145:
[----:B0-----:R-:W-:Y:S01]  /*7290*/  @!P5 IMAD R3, R44, R91, R98 ;  /* 0x0000005b2c03d224 */ /* 0x001fe200078e0262 */
[----:B------:R-:W-:Y:S04]  /*72a0*/  BSSY B1, `(.L_x_147) ;  /* 0x0000006000017945 */ /* 0x000fe80003800000 */
[----:B------:R0:W-:Y:S01]  /*72b0*/  @!P5 STG.E.U8 desc[UR36][R8.64+0x28], R3 ;  /* 0x000028030800d986 */ /* 0x0001e2000c101124 */
[----:B------:R-:W-:Y:S05]  /*72c0*/  @P1 BRA `(.L_x_148) ;  /* 0x00000000000c1947 */ /* 0x000fea0003800000 */
[----:B------:R-:W0:Y:S02]  /*72d0*/  LDG.E.U8 R101, desc[UR36][R4.64+0x29] ;  /* 0x0000292404657981 */ /* 0x000e24000c1e1100 */
[----:B0-----:R-:W-:-:S05]  /*72e0*/  PRMT R3, R101, 0x8880, RZ ;  /* 0x0000888065037816 */ /* 0x001fca00000000ff */
[----:B------:R-:W-:-:S07]  /*72f0*/  IMAD R98, R3, R100, RZ ;  /* 0x0000006403627224 */ /* 0x000fce00078e02ff */
.L_x_148:
[----:B------:R-:W-:Y:S05]  /*7300*/  BSYNC B1 ;  /* 0x0000000000017941 */ /* 0x000fea0003800000 */
.L_x_147:
        /* <DEDUP_REMOVED lines=11> */
.L_x_150:
[----:B------:R-:W-:Y:S05]  /*73c0*/  BSYNC B1 ;  /* 0x0000000000017941 */ /* 0x000fea0003800000 */
.L_x_149:
[----:B0-----:R-:W-:Y:S01]  /*73d0*/  @!P4 IMAD R3, R46, R91, R98 ;  /* 0x0000005b2e03c224 */ /* 0x001fe200078e0262 */
[----:B------:R-:W-:Y:S04]  /*73e0*/  BSSY B1, `(.L_x_151) ;  /* 0x0000006000017945 */ /* 0x000fe80003800000 */
[----:B------:R0:W-:Y:S01]  /*73f0*/  @!P4 STG.E.U8 desc[UR36][R10.64+0x28], R3 ;  /* 0x000028030a00c986 */ /* 0x0001e2000c101124 */
[----:B------:R-:W-:Y:S05]  /*7400*/  @P3 BRA `(.L_x_152) ;  /* 0x00000000000c3947 */ /* 0x000fea0003800000 */
[----:B------:R-:W0:Y:S02]  /*7410*/  LDG.E.U8 R101, desc[UR36][R12.64+0x29] ;  /* 0x000029240c657981 */ /* 0x000e24000c1e1100 */
[----:B0-----:R-:W-:-:S05]  /*7420*/  PRMT R3, R101, 0x8880, RZ ;  /* 0x0000888065037816 */ /* 0x001fca00000000ff */
[----:B------:R-:W-:-:S07]  /*7430*/  IMAD R98, R3, R100, RZ ;  /* 0x0000006403627224 */ /* 0x000fce00078e02ff */
.L_x_152:
[----:B------:R-:W-:Y:S05]  /*7440*/  BSYNC B1 ;  /* 0x0000000000017941 */ /* 0x000fea0003800000 */
.L_x_151:
[----:B------:R-:W-:Y:S01]  /*7450*/  @!P3 IMAD R47, R47, R91, R98 ;  /* 0x0000005b2f2fb224 */ /* 0x000fe200078e0262 */
[----:B------:R-:W-:Y:S04]  /*7460*/  BSSY B1, `(.L_x_153) ;  /* 0x0000006000017945 */ /* 0x000fe80003800000 */
[----:B------:R0:W-:Y:S01]  /*7470*/  @!P3 STG.E.U8 desc[UR36][R10.64+0x29], R47 ;  /* 0x0000292f0a00b986 */ /* 0x0001e2000c101124 */
[----:B------:R-:W-:Y:S05]  /*7480*/  @P5 BRA `(.L_x_154) ;  /* 0x00000000000c5947 */ /* 0x000fea0003800000 */
[----:B------:R-:W0:Y:S02]  /*7490*/  LDG.E.U8 R101, desc[UR36][R4.64+0x30] ;  /* 0x0000302404657981 */ /* 0x000e24000c1e1100 */
[----:B0-----:R-:W-:-:S05]  /*74a0*/  PRMT R3, R101, 0x8880, RZ ;  /* 0x0000888065037816 */ /* 0x001fca00000000ff */
[----:B------:R-:W-:-:S07]  /*74b0*/  IMAD R98, R3, R100, RZ ;  /* 0x0000006403627224 */ /* 0x000fce00078e02ff */
.L_x_154:
[----:B------:R-:W-:Y:S05]  /*74c0*/  BSYNC B1 ;  /* 0x0000000000017941 */ /* 0x000fea0003800000 */
.L_x_153:
[----:B0-----:R-:W-:Y:S01]  /*74d0*/  @!P5 IMAD R3, R48, R91, R98 ;  /* 0x0000005b3003d224 */ /* 0x001fe200078e0262 */
[----:B------:R-:W-:Y:S04]  /*74e0*/  BSSY B1, `(.L_x_155) ;  /* 0x0000006000017945 */ /* 0x000fe80003800000 */
[----:B------:R0:W-:Y:S01]  /*74f0*/  @!P5 STG.E.U8 desc[UR36][R8.64+0x30], R3 ;  /* 0x000030030800d986 */ /* 0x0001e2000c101124 */
[----:B------:R-:W-:Y:S05]  /*7500*/  @P1 BRA `(.L_x_156) ;  /* 0x00000000000c1947 */ /* 0x000fea0003800000 */
[----:B------:R-:W0:Y:S02]  /*7510*/  LDG.E.U8 R101, desc[UR36][R4.64+0x31] ;  /* 0x0000312404657981 */ /* 0x000e24000c1e1100 */
[----:B0-----:R-:W-:-:S05]  /*7520*/  PRMT R3, R101, 0x8880, RZ ;  /* 0x0000888065037816 */ /* 0x001fca00000000ff */
[----:B------:R-:W-:-:S07]  /*7530*/  IMAD R98, R3, R100, RZ ;  /* 0x0000006403627224 */ /* 0x000fce00078e02ff */
.L_x_156:
[----:B------:R-:W-:Y:S05]  /*7540*/  BSYNC B1 ;  /* 0x0000000000017941 */ /* 0x000fea0003800000 */
.L_x_155:
[C---:B------:R-:W-:Y:S01]  /*7550*/  ISETP.LT.OR P4, PT, R0.reuse, 0x31, !P0 ;  /* 0x000000310000780c */ /* 0x040fe20004781670 */
[----:B------:R-:W-:Y:S01]  /*7560*/  @!P1 IMAD R49, R49, R91, R98 ;  /* 0x0000005b31319224 */ /* 0x000fe200078e0262 */
[----:B------:R-:W-:Y:S01]  /*7570*/  BSSY B1, `(.L_x_157) ;  /* 0x000000a000017945 */ /* 0x000fe20003800000 */
[C---:B------:R-:W-:Y:S02]  /*7580*/  ISETP.LT.OR P3, PT, R0.reuse, 0x32, !P0 ;  /* 0x000000320000780c */ /* 0x040fe40004761670 */
        /* <DEDUP_REMOVED lines=8> */
.L_x_158:
[----:B------:R-:W-:Y:S05]  /*7610*/  BSYNC B1 ;  /* 0x0000000000017941 */ /* 0x000fea0003800000 */
.L_x_157:
[----:B0-----:R-:W-:Y:S01]  /*7620*/  @!P4 IMAD R3, R50, R91, R98 ;  /* 0x0000005b3203c224 */ /* 0x001fe200078e0262 */
[----:B------:R-:W-:Y:S04]  /*7630*/  BSSY B1, `(.L_x_159) ;  /* 0x0000006000017945 */ /* 0x000fe80003800000 */
[----:B------:R0:W-:Y:S01]  /*7640*/  @!P4 STG.E.U8 desc[UR36][R10.64+0x30], R3 ;  /* 0x000030030a00c986 */ /* 0x0001e2000c101124 */
[----:B------:R-:W-:Y:S05]  /*7650*/  @P3 BRA `(.L_x_160) ;  /* 0x00000000000c3947 */ /* 0x000fea0003800000 */
[----:B------:R-:W0:Y:S02]  /*7660*/  LDG.E.U8 R101, desc[UR36][R12.64+0x31] ;  /* 0x000031240c657981 */ /* 0x000e24000c1e1100 */
[----:B0-----:R-:W-:-:S05]  /*7670*/  PRMT R3, R101, 0x8880, RZ ;  /* 0x0000888065037816 */ /* 0x001fca00000000ff */
[----:B------:R-:W-:-:S07]  /*7680*/  IMAD R98, R3, R100, RZ ;  /* 0x0000006403627224 */ /* 0x000fce00078e02ff */
.L_x_160:
[----:B------:R-:W-:Y:S05]  /*7690*/  BSYNC B1 ;  /* 0x0000000000017941 */ /* 0x000fea0003800000 */
.L_x_159:
[----:B------:R-:W-:Y:S01]  /*76a0*/  @!P3 IMAD R51, R51, R91, R98 ;  /* 0x0000005b3333b224 */ /* 0x000fe200078e0262 */
[----:B------:R-:W-:Y:S04]  /*76b0*/  BSSY B1, `(.L_x_161) ;  /* 0x0000006000017945 */ /* 0x000fe80003800000 */
[----:B------:R0:W-:Y:S01]  /*76c0*/  @!P3 STG.E.U8 desc[UR36][R10.64+0x31], R51 ;  /* 0x000031330a00b986 */ /* 0x0001e2000c101124 */
[----:B------:R-:W-:Y:S05]  /*76d0*/  @P1 BRA `(.L_x_162) ;  /* 0x00000000000c1947 */ /* 0x000fea0003800000 */
[----:B------:R-:W0:Y:S02]  /*76e0*/  LDG.E.U8 R101, desc[UR36][R4.64+0x38] ;  /* 0x0000382404657981 */ /* 0x000e24000c1e1100 */
[----:B0-----:R-:W-:-:S05]  /*76f0*/  PRMT R3, R101, 0x8880, RZ ;  /* 0x0000888065037816 */ /* 0x001fca00000000ff */
[----:B------:R-:W-:-:S07]  /*7700*/  IMAD R98, R3, R100, RZ ;  /* 0x0000006403627224 */ /* 0x000fce00078e02ff */
.L_x_162:
[----:B------:R-:W-:Y:S05]  /*7710*/  BSYNC B1 ;  /* 0x0000000000017941 */ /* 0x000fea0003800000 */
.L_x_161:
[----:B0-----:R-:W-:Y:S01]  /*7720*/  @!P1 IMAD R3, R52, R91, R98 ;  /* 0x0000005b34039224 */ /* 0x001fe200078e0262 */
[----:B------:R-:W-:Y:S04]  /*7730*/  BSSY B1, `(.L_x_163) ;  /* 0x0000006000017945 */ /* 0x000fe80003800000 */
[----:B------:R0:W-:Y:S01]  /*7740*/  @!P1 STG.E.U8 desc[UR36][R8.64+0x38], R3 ;  /* 0x0000380308009986 */ /* 0x0001e2000c101124 */
[----:B------:R-:W-:Y:S05]  /*7750*/  @P2 BRA `(.L_x_164) ;  /* 0x00000000000c2947 */ /* 0x000fea0003800000 */
[----:B------:R-:W0:Y:S02]  /*7760*/  LDG.E.U8 R101, desc[UR36][R4.64+0x39] ;  /* 0x0000392404657981 */ /* 0x000e24000c1e1100 */
[----:B0-----:R-:W-:-:S05]  /*7770*/  PRMT R3, R101, 0x8880, RZ ;  /* 0x0000888065037816 */ /* 0x001fca00000000ff */
[----:B------:R-:W-:-:S07]  /*7780*/  IMAD R98, R3, R100, RZ ;  /* 0x0000006403627224 */ /* 0x000fce00078e02ff */
.L_x_164:
[----:B------:R-:W-:Y:S05]  /*7790*/  BSYNC B1 ;  /* 0x0000000000017941 */ /* 0x000fea0003800000 */
.L_x_163:
[----:B------:R-:W-:Y:S01]  /*77a0*/  @!P2 IMAD R53, R53, R91, R98 ;  /* 0x0000005b3535a224 */ /* 0x000fe200078e0262 */
[----:B------:R-:W-:Y:S04]  /*77b0*/  BSSY B1, `(.L_x_165) ;  /* 0x0000006000017945 */ /* 0x000fe80003800000 */
[----:B------:R0:W-:Y:S01]  /*77c0*/  @!P2 STG.E.U8 desc[UR36][R8.64+0x39], R53 ;  /* 0x000039350800a986 */ /* 0x0001e2000c101124 */
[----:B------:R-:W-:Y:S05]  /*77d0*/  @P5 BRA `(.L_x_166) ;  /* 0x00000000000c5947 */ /* 0x000fea0003800000 */
[----:B------:R-:W0:Y:S02]  /*77e0*/  LDG.E.U8 R101, desc[UR36][R12.64+0x38] ;  /* 0x000038240c657981 */ /* 0x000e24000c1e1100 */
[----:B0-----:R-:W-:-:S05]  /*77f0*/  PRMT R3, R101, 0x8880, RZ ;  /* 0x0000888065037816 */ /* 0x001fca00000000ff */
[----:B------:R-:W-:-:S07]  /*7800*/  IMAD R98, R3, R100, RZ ;  /* 0x0000006403627224 */ /* 0x000fce00078e02ff */
.L_x_166:
[----:B------:R-:W-:Y:S05]  /*7810*/  BSYNC B1 ;  /* 0x0000000000017941 */ /* 0x000fea0003800000 */
.L_x_165:
[----:B0-----:R-:W-:Y:S01]  /*7820*/  @!P5 IMAD R3, R54, R91, R98 ;  /* 0x0000005b3603d224 */ /* 0x001fe200078e0262 */
[----:B------:R-:W-:Y:S01]  /*7830*/  ISETP.LT.OR P0, PT, R0, 0x3a, !P0 ;  /* 0x0000003a0000780c */ /* 0x000fe20004701670 */
[----:B------:R-:W-:Y:S03]  /*7840*/  BSSY B1, `(.L_x_167) ;  /* 0x0000006000017945 */ /* 0x000fe60003800000 */
[----:B------:R0:W-:Y:S09]  /*7850*/  @!P5 STG.E.U8 desc[UR36][R10.64+0x38], R3 ;  /* 0x000038030a00d986 */ /* 0x0001f2000c101124 */
[----:B------:R-:W-:Y:S05]  /*7860*/  @P0 BRA `(.L_x_168) ;  /* 0x00000000000c0947 */ /* 0x000fea0003800000 */
[----:B------:R-:W0:Y:S02]  /*7870*/  LDG.E.U8 R101, desc[UR36][R12.64+0x39] ;  /* 0x000039240c657981 */ /* 0x000e24000c1e1100 */
[----:B0-----:R-:W-:-:S05]  /*7880*/  PRMT R3, R101, 0x8880, RZ ;  /* 0x0000888065037816 */ /* 0x001fca00000000ff */
[----:B------:R-:W-:-:S07]  /*7890*/  IMAD R98, R3, R100, RZ ;  /* 0x0000006403627224 */ /* 0x000fce00078e02ff */
.L_x_168:
[----:B------:R-:W-:Y:S05]  /*78a0*/  BSYNC B1 ;  /* 0x0000000000017941 */ /* 0x000fea0003800000 */
.L_x_167:
[----:B------:R-:W-:Y:S01]  /*78b0*/  IMAD R55, R55, R91, R98 ;  /* 0x0000005b37377224 */ /* 0x000fe200078e0262 */
[----:B------:R-:W-:Y:S06]  /*78c0*/  @P0 BRA `(.L_x_169) ;  /* 0x0000000c00180947 */ /* 0x000fec0003800000 */
[----:B------:R0:W-:Y:S01]  /*78d0*/  STG.E.U8 desc[UR36][R10.64+0x39], R55 ;  /* 0x000039370a007986 */ /* 0x0001e2000c101124 */
[----:B------:R-:W-:Y:S05]  /*78e0*/  BRA `(.L_x_169) ;  /* 0x0000000c00107947 */ /* 0x000fea0003800000 */
.L_x_40:
[C---:B------:R-:W-:Y:S02]  /*78f0*/  ISETP.GE.AND P2, PT, R3.reuse, 0x1, PT ;  /* 0x000000010300780c */ /* 0x040fe40003f46270 */
[----:B------:R-:W-:Y:S02]  /*7900*/  ISETP.GE.AND P1, PT, R3, 0x9, PT ;  /* 0x000000090300780c */ /* 0x000fe40003f26270 */
[C---:B------:R-:W-:Y:S02]  /*7910*/  ISETP.LT.OR P4, PT, R0.reuse, 0x1, !P2 ;  /* 0x000000010000780c */ /* 0x040fe40005781670 */
[C---:B------:R-:W-:Y:S02]  /*7920*/  ISETP.LT.OR P5, PT, R0.reuse, 0x2, !P2 ;  /* 0x000000020000780c */ /* 0x040fe400057a1670 */
[C---:B------:R-:W-:Y:S02]  /*7930*/  ISETP.LT.OR P0, PT, R0.reuse, 0x1, !P1 ;  /* 0x000000010000780c */ /* 0x040fe40004f01670 */
[----:B------:R-:W-:-:S07]  /*7940*/  ISETP.LT.OR P3, PT, R0, 0x2, !P1 ;  /* 0x000000020000780c */ /* 0x000fce0004f61670 */
[-C--:B------:R-:W-:Y:S02]  /*7950*/  @!P4 IMAD R5, R56, R91.reuse, RZ ;  /* 0x0000005b3805c224 */ /* 0x080fe400078e02ff */
[-C--:B------:R-:W-:Y:S02]  /*7960*/  @!P5 IMAD R57, R57, R91.reuse, RZ ;  /* 0x0000005b3939d224 */ /* 0x080fe400078e02ff */
[-C--:B------:R-:W-:Y:S01]  /*7970*/  @!P0 IMAD R13, R58, R91.reuse, RZ ;  /* 0x0000005b3a0d8224 */ /* 0x080fe200078e02ff */
[----:B------:R0:W-:Y:S01]  /*7980*/  @!P4 STG.E.U8 desc[UR36][R92.64], R5 ;  /* 0x000000055c00c986 */ /* 0x0001e2000c101124 */
[C---:B------:R-:W-:Y:S01]  /*7990*/  ISETP.LT.OR P4, PT, R0.reuse, 0x9, !P2 ;  /* 0x000000090000780c */ /* 0x040fe20005781670 */
[----:B------:R-:W-:Y:S02]  /*79a0*/  @!P3 IMAD R59, R59, R91, RZ ;  /* 0x0000005b3b3bb224 */ /* 0x000fe400078e02ff */
[----:B------:R-:W-:Y:S01]  /*79b0*/  @!P5 STG.E.U8 desc[UR36][R92.64+0x1], R57 ;  /* 0x000001395c00d986 */ /* 0x000fe2000c101124 */
[----:B------:R-:W-:-:S03]  /*79c0*/  ISETP.LT.OR P5, PT, R0, 0xa, !P2 ;  /* 0x0000000a0000780c */ /* 0x000fc600057a1670 */
[----:B------:R1:W-:Y:S01]  /*79d0*/  @!P0 STG.E.U8 desc[UR36][R6.64], R13 ;  /* 0x0000000d06008986 */ /* 0x0003e2000c101124 */
[----:B------:R-:W-:-:S03]  /*79e0*/  ISETP.LT.OR P0, PT, R0, 0x9, !P1 ;  /* 0x000000090000780c */ /* 0x000fc60004f01670 */
[----:B------:R-:W-:Y:S01]  /*79f0*/  @!P3 STG.E.U8 desc[UR36][R6.64+0x1], R59 ;  /* 0x0000013b0600b986 */ /* 0x000fe2000c101124 */
[----:B------:R-:W-:Y:S01]  /*7a00*/  ISETP.LT.OR P3, PT, R0, 0xa, !P1 ;  /* 0x0000000a0000780c */ /* 0x000fe20004f61670 */
[----:B------:R-:W-:-:S04]  /*7a10*/  @!P4 IMAD R15, R60, R91, RZ ;  /* 0x0000005b3c0fc224 */ /* 0x000fc800078e02ff */
[-C--:B------:R-:W-:Y:S01]  /*7a20*/  @!P5 IMAD R61, R61, R91.reuse, RZ ;  /* 0x0000005b3d3dd224 */ /* 0x080fe200078e02ff */
[----:B------:R2:W-:Y:S01]  /*7a30*/  @!P4 STG.E.U8 desc[UR36][R92.64+0x8], R15 ;  /* 0x0000080f5c00c986 */ /* 0x0005e2000c101124 */
[----:B------:R-:W-:Y:S02]  /*7a40*/  ISETP.LT.OR P4, PT, R0, 0x11, !P2 ;  /* 0x000000110000780c */ /* 0x000fe40005781670 */
[-C--:B0-----:R-:W-:Y:S01]  /*7a50*/  @!P0 IMAD R5, R62, R91.reuse, RZ ;  /* 0x0000005b3e058224 */ /* 0x081fe200078e02ff */
[----:B------:R-:W-:Y:S01]  /*7a60*/  @!P5 STG.E.U8 desc[UR36][R92.64+0x9], R61 ;  /* 0x0000093d5c00d986 */ /* 0x000fe2000c101124 */
[C---:B------:R-:W-:Y:S02]  /*7a70*/  ISETP.LT.OR P5, PT, R0.reuse, 0x12, !P2 ;  /* 0x000000120000780c */ /* 0x040fe400057a1670 */
[----:B------:R-:W-:Y:S01]  /*7a80*/  @!P3 IMAD R63, R63, R91, RZ ;  /* 0x0000005b3f3fb224 */ /* 0x000fe200078e02ff */
[----:B------:R0:W-:Y:S01]  /*7a90*/  @!P0 STG.E.U8 desc[UR36][R6.64+0x8], R5 ;  /* 0x0000080506008986 */ /* 0x0001e2000c101124 */
[----:B------:R-:W-:-:S03]  /*7aa0*/  ISETP.LT.OR P0, PT, R0, 0x11, !P1 ;  /* 0x000000110000780c */ /* 0x000fc60004f01670 */
[----:B------:R-:W-:Y:S01]  /*7ab0*/  @!P3 STG.E.U8 desc[UR36][R6.64+0x9], R63 ;  /* 0x0000093f0600b986 */ /* 0x000fe2000c101124 */
[----:B------:R-:W-:Y:S01]  /*7ac0*/  ISETP.LT.OR P3, PT, R0, 0x12, !P1 ;  /* 0x000000120000780c */ /* 0x000fe20004f61670 */
[----:B-1----:R-:W-:-:S04]  /*7ad0*/  @!P4 IMAD R13, R64, R91, RZ ;  /* 0x0000005b400dc224 */ /* 0x002fc800078e02ff */
[-C--:B------:R-:W-:Y:S01]  /*7ae0*/  @!P5 IMAD R65, R65, R91.reuse, RZ ;  /* 0x0000005b4141d224 */ /* 0x080fe200078e02ff */
[----:B------:R1:W-:Y:S01]  /*7af0*/  @!P4 STG.E.U8 desc[UR36][R92.64+0x10], R13 ;  /* 0x0000100d5c00c986 */ /* 0x0003e2000c101124 */
[----:B------:R-:W-:Y:S02]  /*7b00*/  ISETP.LT.OR P4, PT, R0, 0x19, !P2 ;  /* 0x000000190000780c */ /* 0x000fe40005781670 */
[-C--:B--2---:R-:W-:Y:S01]  /*7b10*/  @!P0 IMAD R15, R66, R91.reuse, RZ ;  /* 0x0000005b420f8224 */ /* 0x084fe200078e02ff */
[----:B------:R-:W-:Y:S01]  /*7b20*/  @!P5 STG.E.U8 desc[UR36][R92.64+0x11], R65 ;  /* 0x000011415c00d986 */ /* 0x000fe2000c101124 */
[C---:B------:R-:W-:Y:S02]  /*7b30*/  ISETP.LT.OR P5, PT, R0.reuse, 0x1a, !P2 ;  /* 0x0000001a0000780c */ /* 0x040fe400057a1670 */
[----:B------:R-:W-:Y:S01]  /*7b40*/  @!P3 IMAD R67, R67, R91, RZ ;  /* 0x0000005b4343b224 */ /* 0x000fe200078e02ff */
[----:B------:R2:W-:Y:S01]  /*7b50*/  @!P0 STG.E.U8 desc[UR36][R6.64+0x10], R15 ;  /* 0x0000100f06008986 */ /* 0x0005e2000c101124 */
[----:B------:R-:W-:-:S03]  /*7b60*/  ISETP.LT.OR P0, PT, R0, 0x19, !P1 ;  /* 0x000000190000780c */ /* 0x000fc60004f01670 */
[----:B------:R-:W-:Y:S01]  /*7b70*/  @!P3 STG.E.U8 desc[UR36][R6.64+0x11], R67 ;  /* 0x000011430600b986 */ /* 0x000fe2000c101124 */
[----:B------:R-:W-:Y:S01]  /*7b80*/  ISETP.LT.OR P3, PT, R0, 0x1a, !P1 ;  /* 0x0000001a0000780c */ /* 0x000fe20004f61670 */
[----:B0-----:R-:W-:-:S04]  /*7b90*/  @!P4 IMAD R5, R68, R91, RZ ;  /* 0x0000005b4405c224 */ /* 0x001fc800078e02ff */
[-C--:B------:R-:W-:Y:S01]  /*7ba0*/  @!P5 IMAD R69, R69, R91.reuse, RZ ;  /* 0x0000005b4545d224 */ /* 0x080fe200078e02ff */
[----:B------:R0:W-:Y:S01]  /*7bb0*/  @!P4 STG.E.U8 desc[UR36][R92.64+0x18], R5 ;  /* 0x000018055c00c986 */ /* 0x0001e2000c101124 */
[----:B------:R-:W-:Y:S02]  /*7bc0*/  ISETP.LT.OR P4, PT, R0, 0x21, !P2 ;  /* 0x000000210000780c */ /* 0x000fe40005781670 */
[-C--:B-1----:R-:W-:Y:S01]  /*7bd0*/  @!P0 IMAD R13, R70, R91.reuse, RZ ;  /* 0x0000005b460d8224 */ /* 0x082fe200078e02ff */
[----:B------:R-:W-:Y:S01]  /*7be0*/  @!P5 STG.E.U8 desc[UR36][R92.64+0x19], R69 ;  /* 0x000019455c00d986 */ /* 0x000fe2000c101124 */
[C---:B------:R-:W-:Y:S02]  /*7bf0*/  ISETP.LT.OR P5, PT, R0.reuse, 0x22, !P2 ;  /* 0x000000220000780c */ /* 0x040fe400057a1670 */
[----:B------:R-:W-:Y:S01]  /*7c00*/  @!P3 IMAD R71, R71, R91, RZ ;  /* 0x0000005b4747b224 */ /* 0x000fe200078e02ff */
[----:B------:R1:W-:Y:S01]  /*7c10*/  @!P0 STG.E.U8 desc[UR36][R6.64+0x18], R13 ;  /* 0x0000180d06008986 */ /* 0x0003e2000c101124 */
[----:B------:R-:W-:-:S03]  /*7c20*/  ISETP.LT.OR P0, PT, R0, 0x21, !P1 ;  /* 0x000000210000780c */ /* 0x000fc60004f01670 */
[----:B------:R-:W-:Y:S01]  /*7c30*/  @!P3 STG.E.U8 desc[UR36][R6.64+0x19], R71 ;  /* 0x000019470600b986 */ /* 0x000fe2000c101124 */
[----:B------:R-:W-:Y:S01]  /*7c40*/  ISETP.LT.OR P3, PT, R0, 0x22, !P1 ;  /* 0x000000220000780c */ /* 0x000fe20004f61670 */
[----:B--2---:R-:W-:-:S04]  /*7c50*/  @!P4 IMAD R15, R72, R91, RZ ;  /* 0x0000005b480fc224 */ /* 0x004fc800078e02ff */
        /* <DEDUP_REMOVED lines=28> */
[C---:B------:R-:W-:Y:S01]  /*7e20*/  ISETP.LT.OR P2, PT, R0.reuse, 0x3a, !P2 ;  /* 0x0000003a0000780c */ /* 0x040fe20005741670 */
[----:B------:R-:W-:Y:S01]  /*7e30*/  @!P5 STG.E.U8 desc[UR36][R92.64+0x31], R81 ;  /* 0x000031515c00d986 */ /* 0x000fe2000c101124 */
[C---:B------:R-:W-:Y:S01]  /*7e40*/  ISETP.LT.OR P5, PT, R0.reuse, 0x39, !P1 ;  /* 0x000000390000780c */ /* 0x040fe20004fa1670 */
[----:B------:R-:W-:Y:S01]  /*7e50*/  @!P3 IMAD R83, R83, R91, RZ ;  /* 0x0000005b5353b224 */ /* 0x000fe200078e02ff */
[----:B------:R-:W-:Y:S01]  /*7e60*/  ISETP.LT.OR P1, PT, R0, 0x3a, !P1 ;  /* 0x0000003a0000780c */ /* 0x000fe20004f21670 */
[----:B------:R-:W-:Y:S01]  /*7e70*/  @!P0 STG.E.U8 desc[UR36][R6.64+0x30], R13 ;  /* 0x0000300d06008986 */ /* 0x000fe2000c101124 */
[----:B------:R-:W-:-:S03]  /*7e80*/  ISETP.GE.AND P0, PT, R3, 0x81, PT ;  /* 0x000000810300780c */ /* 0x000fc60003f06270 */
[----:B------:R-:W-:Y:S01]  /*7e90*/  @!P3 STG.E.U8 desc[UR36][R6.64+0x31], R83 ;  /* 0x000031530600b986 */ /* 0x000fe2000c101124 */
[-C--:B--2---:R-:W-:Y:S01]  /*7ea0*/  @!P4 IMAD R15, R84, R91.reuse, RZ ;  /* 0x0000005b540fc224 */ /* 0x084fe200078e02ff */
[C---:B------:R-:W-:Y:S02]  /*7eb0*/  ISETP.LT.OR P3, PT, R0.reuse, 0x1, !P0 ;  /* 0x000000010000780c */ /* 0x040fe40004761670 */
[-C--:B------:R-:W-:Y:S02]  /*7ec0*/  @!P2 IMAD R85, R85, R91.reuse, RZ ;  /* 0x0000005b5555a224 */ /* 0x080fe400078e02ff */
[----:B------:R-:W-:Y:S01]  /*7ed0*/  @!P4 STG.E.U8 desc[UR36][R92.64+0x38], R15 ;  /* 0x0000380f5c00c986 */ /* 0x000fe2000c101124 */
[----:B------:R-:W-:Y:S01]  /*7ee0*/  ISETP.LT.OR P4, PT, R0, 0x2, !P0 ;  /* 0x000000020000780c */ /* 0x000fe20004781670 */
[-C--:B0-----:R-:W-:Y:S02]  /*7ef0*/  @!P5 IMAD R5, R86, R91.reuse, RZ ;  /* 0x0000005b5605d224 */ /* 0x081fe400078e02ff */
[----:B------:R-:W-:Y:S01]  /*7f00*/  @!P2 STG.E.U8 desc[UR36][R92.64+0x39], R85 ;  /* 0x000039555c00a986 */ /* 0x000fe2000c101124 */
[----:B------:R-:W-:Y:S01]  /*7f10*/  ISETP.GE.AND P2, PT, R3, 0x89, PT ;  /* 0x000000890300780c */ /* 0x000fe20003f46270 */
[----:B------:R-:W-:-:S02]  /*7f20*/  @!P1 IMAD R87, R87, R91, RZ ;  /* 0x0000005b57579224 */ /* 0x000fc400078e02ff */
[----:B------:R0:W-:Y:S01]  /*7f30*/  @!P5 STG.E.U8 desc[UR36][R6.64+0x38], R5 ;  /* 0x000038050600d986 */ /* 0x0001e2000c101124 */
[-C--:B------:R-:W-:Y:S01]  /*7f40*/  @!P3 IMAD R3, R24, R91.reuse, RZ ;  /* 0x0000005b1803b224 */ /* 0x080fe200078e02ff */
[C---:B------:R-:W-:Y:S02]  /*7f50*/  ISETP.LT.OR P5, PT, R0.reuse, 0x1, !P2 ;  /* 0x000000010000780c */ /* 0x040fe400057a1670 */
[----:B------:R-:W-:Y:S01]  /*7f60*/  @!P1 STG.E.U8 desc[UR36][R6.64+0x39], R87 ;  /* 0x0000395706009986 */ /* 0x000fe2000c101124 */
[C---:B------:R-:W-:Y:S01]  /*7f70*/  ISETP.LT.OR P1, PT, R0.reuse, 0x2, !P2 ;  /* 0x000000020000780c */ /* 0x040fe20005721670 */
[----:B------:R-:W-:Y:S02]  /*7f80*/  @!P4 IMAD R25, R25, R91, RZ ;  /* 0x0000005b1919c224 */ /* 0x000fe400078e02ff */
[----:B------:R1:W-:Y:S01]  /*7f90*/  @!P3 STG.E.U8 desc[UR36][R8.64], R3 ;  /* 0x000000030800b986 */ /* 0x0003e2000c101124 */
[----:B------:R-:W-:-:S03]  /*7fa0*/  ISETP.LT.OR P3, PT, R0, 0x9, !P0 ;  /* 0x000000090000780c */ /* 0x000fc60004761670 */
[----:B------:R-:W-:Y:S01]  /*7fb0*/  @!P4 STG.E.U8 desc[UR36][R8.64+0x1], R25 ;  /* 0x000001190800c986 */ /* 0x000fe2000c101124 */
[----:B------:R-:W-:Y:S02]  /*7fc0*/  ISETP.LT.OR P4, PT, R0, 0xa, !P0 ;  /* 0x0000000a0000780c */ /* 0x000fe40004781670 */
[----:B0-----:R-:W-:-:S03]  /*7fd0*/  @!P5 IMAD R5, R26, R91, RZ ;  /* 0x0000005b1a05d224 */ /* 0x001fc600078e02ff */
[-C--:B------:R-:W-:Y:S02]  /*7fe0*/  @!P1 IMAD R27, R27, R91.reuse, RZ ;  /* 0x0000005b1b1b9224 */ /* 0x080fe400078e02ff */
[----:B------:R0:W-:Y:S01]  /*7ff0*/  @!P5 STG.E.U8 desc[UR36][R10.64], R5 ;  /* 0x000000050a00d986 */ /* 0x0001e2000c101124 */
[----:B------:R-:W-:Y:S01]  /*8000*/  ISETP.LT.OR P5, PT, R0, 0x9, !P2 ;  /* 0x000000090000780c */ /* 0x000fe200057a1670 */
[-C--:B------:R-:W-:Y:S02]  /*8010*/  @!P3 IMAD R13, R28, R91.reuse, RZ ;  /* 0x0000005b1c0db224 */ /* 0x080fe400078e02ff */
[----:B------:R-:W-:Y:S01]  /*8020*/  @!P1 STG.E.U8 desc[UR36][R10.64+0x1], R27 ;  /* 0x0000011b0a009986 */ /* 0x000fe2000c101124 */
[C---:B------:R-:W-:Y:S01]  /*8030*/  ISETP.LT.OR P1, PT, R0.reuse, 0xa, !P2 ;  /* 0x0000000a0000780c */ /* 0x040fe20005721670 */
[----:B------:R-:W-:Y:S02]  /*8040*/  @!P4 IMAD R29, R29, R91, RZ ;  /* 0x0000005b1d1dc224 */ /* 0x000fe400078e02ff */
[----:B------:R-:W-:Y:S01]  /*8050*/  @!P3 STG.E.U8 desc[UR36][R8.64+0x8], R13 ;  /* 0x0000080d0800b986 */ /* 0x000fe2000c101124 */
[----:B------:R-:W-:-:S03]  /*8060*/  ISETP.LT.OR P3, PT, R0, 0x11, !P0 ;  /* 0x000000110000780c */ /* 0x000fc60004761670 */
[----:B------:R-:W-:Y:S01]  /*8070*/  @!P4 STG.E.U8 desc[UR36][R8.64+0x9], R29 ;  /* 0x0000091d0800c986 */ /* 0x000fe2000c101124 */
[----:B------:R-:W-:Y:S01]  /*8080*/  ISETP.LT.OR P4, PT, R0, 0x12, !P0 ;  /* 0x000000120000780c */ /* 0x000fe20004781670 */
[----:B-1----:R-:W-:-:S04]  /*8090*/  @!P5 IMAD R3, R30, R91, RZ ;  /* 0x0000005b1e03d224 */ /* 0x002fc800078e02ff */
[-C--:B------:R-:W-:Y:S01]  /*80a0*/  @!P1 IMAD R31, R31, R91.reuse, RZ ;  /* 0x0000005b1f1f9224 */ /* 0x080fe200078e02ff */
[----:B------:R1:W-:Y:S01]  /*80b0*/  @!P5 STG.E.U8 desc[UR36][R10.64+0x8], R3 ;  /* 0x000008030a00d986 */ /* 0x0003e2000c101124 */
[----:B------:R-:W-:Y:S02]  /*80c0*/  ISETP.LT.OR P5, PT, R0, 0x11, !P2 ;  /* 0x000000110000780c */ /* 0x000fe400057a1670 */
[-C--:B0-----:R-:W-:Y:S01]  /*80d0*/  @!P3 IMAD R5, R32, R91.reuse, RZ ;  /* 0x0000005b2005b224 */ /* 0x081fe200078e02ff */
[----:B------:R-:W-:Y:S01]  /*80e0*/  @!P1 STG.E.U8 desc[UR36][R10.64+0x9], R31 ;  /* 0x0000091f0a009986 */ /* 0x000fe2000c101124 */
[C---:B------:R-:W-:Y:S02]  /*80f0*/  ISETP.LT.OR P1, PT, R0.reuse, 0x12, !P2 ;  /* 0x000000120000780c */ /* 0x040fe40005721670 */
[----:B------:R-:W-:Y:S01]  /*8100*/  @!P4 IMAD R33, R33, R91, RZ ;  /* 0x0000005b2121c224 */ /* 0x000fe200078e02ff */
        /* <DEDUP_REMOVED lines=8> */
[-C--:B------:R-:W-:Y:S01]  /*8190*/  @!P3 IMAD R7, R36, R91.reuse, RZ ;  /* 0x0000005b2407b224 */ /* 0x080fe200078e02ff */
        /* <DEDUP_REMOVED lines=11> */
[-C--:B------:R-:W-:Y:S01]  /*8250*/  @!P3 IMAD R5, R40, R91.reuse, RZ ;  /* 0x0000005b2805b224 */ /* 0x080fe200078e02ff */
        /* <DEDUP_REMOVED lines=20> */
[----:B------:R-:W-:-:S04]  /*83a0*/  @!P1 IMAD R5, R46, R91, RZ ;  /* 0x0000005b2e059224 */ /* 0x000fc800078e02ff */
[-C--:B------:R-:W-:Y:S01]  /*83b0*/  @!P3 IMAD R47, R47, R91.reuse, RZ ;  /* 0x0000005b2f2fb224 */ /* 0x080fe200078e02ff */
[----:B------:R1:W-:Y:S01]  /*83c0*/  @!P1 STG.E.U8 desc[UR36][R10.64+0x28], R5 ;  /* 0x000028050a009986 */ /* 0x0003e2000c101124 */
[C---:B------:R-:W-:Y:S02]  /*83d0*/  ISETP.LT.OR P1, PT, R0.reuse, 0x31, !P2 ;  /* 0x000000310000780c */ /* 0x040fe40005721670 */
[----:B------:R-:W-:Y:S01]  /*83e0*/  @!P4 IMAD R49, R49, R91, RZ ;  /* 0x0000005b3131c224 */ /* 0x000fe200078e02ff */
[----:B------:R-:W-:Y:S01]  /*83f0*/  @!P3 STG.E.U8 desc[UR36][R10.64+0x29], R47 ;  /* 0x0000292f0a00b986 */ /* 0x000fe2000c101124 */
[C---:B------:R-:W-:Y:S02]  /*8400*/  ISETP.LT.OR P3, PT, R0.reuse, 0x39, !P0 ;  /* 0x000000390000780c */ /* 0x040fe40004761670 */
[C---:B------:R-:W-:Y:S01]  /*8410*/  ISETP.LT.OR P0, PT, R0.reuse, 0x3a, !P0 ;  /* 0x0000003a0000780c */ /* 0x040fe20004701670 */
[----:B------:R-:W-:Y:S01]  /*8420*/  @!P4 STG.E.U8 desc[UR36][R8.64+0x31], R49 ;  /* 0x000031310800c986 */ /* 0x000fe2000c101124 */
[----:B------:R-:W-:-:S03]  /*8430*/  ISETP.LT.OR P4, PT, R0, 0x32, !P2 ;  /* 0x000000320000780c */ /* 0x000fc60005781670 */
[----:B------:R2:W-:Y:S01]  /*8440*/  @!P5 STG.E.U8 desc[UR36][R8.64+0x30], R7 ;  /* 0x000030070800d986 */ /* 0x0005e2000c101124 */
[----:B------:R-:W-:Y:S01]  /*8450*/  ISETP.LT.OR P5, PT, R0, 0x39, !P2 ;  /* 0x000000390000780c */ /* 0x000fe200057a1670 */
[----:B0-----:R-:W-:Y:S01]  /*8460*/  @!P1 IMAD R3, R50, R91, RZ ;  /* 0x0000005b32039224 */ /* 0x001fe200078e02ff */
[----:B------:R-:W-:-:S03]  /*8470*/  ISETP.LT.OR P2, PT, R0, 0x3a, !P2 ;  /* 0x0000003a0000780c */ /* 0x000fc60005741670 */
[-C--:B-1----:R-:W-:Y:S01]  /*8480*/  @!P3 IMAD R5, R52, R91.reuse, RZ ;  /* 0x0000005b3405b224 */ /* 0x082fe200078e02ff */
[----:B------:R0:W-:Y:S01]  /*8490*/  @!P1 STG.E.U8 desc[UR36][R10.64+0x30], R3 ;  /* 0x000030030a009986 */ /* 0x0001e2000c101124 */
[-C--:B------:R-:W-:Y:S02]  /*84a0*/  @!P0 IMAD R53, R53, R91.reuse, RZ ;  /* 0x0000005b35358224 */ /* 0x080fe400078e02ff */
[----:B------:R-:W-:-:S04]  /*84b0*/  @!P4 IMAD R51, R51, R91, RZ ;  /* 0x0000005b3333c224 */ /* 0x000fc800078e02ff */
[-C--:B--2---:R-:W-:Y:S01]  /*84c0*/  @!P5 IMAD R7, R54, R91.reuse, RZ ;  /* 0x0000005b3607d224 */ /* 0x084fe200078e02ff */
[----:B------:R0:W-:Y:S01]  /*84d0*/  @!P4 STG.E.U8 desc[UR36][R10.64+0x31], R51 ;  /* 0x000031330a00c986 */ /* 0x0001e2000c101124 */
[----:B------:R-:W-:-:S03]  /*84e0*/  @!P2 IMAD R55, R55, R91, RZ ;  /* 0x0000005b3737a224 */ /* 0x000fc600078e02ff */
[----:B------:R0:W-:Y:S04]  /*84f0*/  @!P3 STG.E.U8 desc[UR36][R8.64+0x38], R5 ;  /* 0x000038050800b986 */ /* 0x0001e8000c101124 */
[----:B------:R0:W-:Y:S04]  /*8500*/  @!P0 STG.E.U8 desc[UR36][R8.64+0x39], R53 ;  /* 0x0000393508008986 */ /* 0x0001e8000c101124 */
[----:B------:R0:W-:Y:S04]  /*8510*/  @!P5 STG.E.U8 desc[UR36][R10.64+0x38], R7 ;  /* 0x000038070a00d986 */ /* 0x0001e8000c101124 */
[----:B------:R0:W-:Y:S02]  /*8520*/  @!P2 STG.E.U8 desc[UR36][R10.64+0x39], R55 ;  /* 0x000039370a00a986 */ /* 0x0001e4000c101124 */
.L_x_169:
[----:B------:R-:W-:Y:S05]  /*8530*/  BSYNC B0 ;  /* 0x0000000000007941 */ /* 0x000fea0003800000 */
.L_x_39:
[----:B------:R-:W-:Y:S01]  /*8540*/  ULDC UR4, c[0x0][0xc] ;  /* 0x0000030000047ab9 */ /* 0x000fe20000000800 */
[----:B------:R-:W-:Y:S01]  /*8550*/  ULDC UR5, c[0x0][0x10] ;  /* 0x0000040000057ab9 */ /* 0x000fe20000000800 */
[----:B0-----:R-:W0:Y:S01]  /*8560*/  LDC R3, c[0x0][0x14] ;  /* 0x00000500ff037b82 */ /* 0x001e220000000800 */
[----:B------:R-:W-:Y:S01]  /*8570*/  UIMAD.WIDE.U32 UR4, UR4, UR5, URZ ;  /* 0x00000005040472a5 */ /* 0x000fe2000f8e003f */
[----:B------:R-:W-:Y:S01]  /*8580*/  PRMT R0, RZ, 0x7610, R0 ;  /* 0x00007610ff007816 */ /* 0x000fe20000000000 */
[----:B------:R-:W-:Y:S02]  /*8590*/  IMAD.MOV.U32 R89, RZ, RZ, -0x1 ;  /* 0xffffffffff597424 */ /* 0x000fe400078e00ff */
[----:B------:R-:W-:Y:S02]  /*85a0*/  IMAD.MOV.U32 R88, RZ, RZ, -0x1 ;  /* 0xffffffffff587424 */ /* 0x000fe400078e00ff */
[----:B0-----:R-:W-:-:S04]  /*85b0*/  IMAD.WIDE.U32 R16, R3, UR4, R16 ;  /* 0x0000000403107c25 */ /* 0x001fc8000f8e0010 */
[----:B------:R-:W-:Y:S01]  /*85c0*/  IMAD R3, R3, UR5, RZ ;  /* 0x0000000503037c24 */ /* 0x000fe2000f8e02ff */
[----:B------:R-:W-:Y:S02]  /*85d0*/  ULDC.64 UR4, c[0x0][0x650] ;  /* 0x0001940000047ab9 */ /* 0x000fe40000000a00 */
[----:B------:R-:W-:Y:S01]  /*85e0*/  ISETP.GE.U32.AND P0, PT, R16, UR4, PT ;  /* 0x0000000410007c0c */ /* 0x000fe2000bf06070 */
[----:B------:R-:W-:-:S05]  /*85f0*/  IMAD.IADD R17, R17, 0x1, R3 ;  /* 0x0000000111117824 */ /* 0x000fca00078e0203 */
[----:B------:R-:W-:-:S13]  /*8600*/  ISETP.GE.U32.AND.EX P0, PT, R17, UR5, PT, P0 ;  /* 0x0000000511007c0c */ /* 0x000fda000bf06100 */
[----:B------:R-:W-:Y:S05]  /*8610*/  @P0 BRA `(.L_x_170) ;  /* 0x0000000400640947 */ /* 0x000fea0003800000 */
[----:B------:R-:W0:Y:S01]  /*8620*/  S2R R12, SR_CTAID.X ;  /* 0x00000000000c7919 */ /* 0x000e220000002500 */
[----:B------:R-:W1:Y:S01]  /*8630*/  LDC.64 R10, c[0x0][0x628] ;  /* 0x00018a00ff0a7b82 */ /* 0x000e620000000a00 */
[----:B------:R-:W-:Y:S01]  /*8640*/  ULDC UR4, c[0x0][0x150] ;  /* 0x0000540000047ab9 */ /* 0x000fe20000000800 */
[----:B--2---:R-:W-:Y:S01]  /*8650*/  IMAD.MOV.U32 R8, RZ, RZ, R16 ;  /* 0x000000ffff087224 */ /* 0x004fe200078e0010 */
[----:B------:R-:W2:Y:S01]  /*8660*/  S2R R22, SR_CTAID.Y ;  /* 0x0000000000167919 */ /* 0x000ea20000002600 */
[----:B------:R-:W-:-:S04]  /*8670*/  IMAD.MOV.U32 R9, RZ, RZ, R17 ;  /* 0x000000ffff097224 */ /* 0x000fc800078e0011 */
[----:B------:R-:W2:Y:S08]  /*8680*/  LDC R21, c[0x0][0x144] ;  /* 0x00005100ff157b82 */ /* 0x000eb00000000800 */
[----:B------:R-:W2:Y:S08]  /*8690*/  LDC R0, c[0x0][0x630] ;  /* 0x00018c00ff007b82 */ /* 0x000eb00000000800 */
[----:B------:R-:W2:Y:S01]  /*86a0*/  LDC.64 R14, c[0x0][0x620] ;  /* 0x00018800ff0e7b82 */ /* 0x000ea20000000a00 */
[----:B-1----:R-:W-:-:S04]  /*86b0*/  ISETP.NE.U32.AND P0, PT, R10, RZ, PT ;  /* 0x000000ff0a00720c */ /* 0x002fc80003f05070 */
[----:B------:R-:W-:Y:S02]  /*86c0*/  ISETP.NE.AND.EX P0, PT, R11, RZ, PT, P0 ;  /* 0x000000ff0b00720c */ /* 0x000fe40003f05300 */
[----:B0-----:R-:W-:-:S05]  /*86d0*/  I2FP.F32.U32 R3, R12 ;  /* 0x0000000c00037245 */ /* 0x001fca0000201000 */
[----:B------:R-:W-:-:S04]  /*86e0*/  FMUL R3, R3, UR4 ;  /* 0x0000000403037c20 */ /* 0x000fc80008400000 */
[----:B------:R0:W1:Y:S02]  /*86f0*/  F2I.U32.TRUNC.NTZ R20, R3 ;  /* 0x0000000300147305 */ /* 0x000064000020f000 */
[----:B------:R-:W-:Y:S05]  /*8700*/  @!P0 BRA `(.L_x_171) ;  /* 0x0000000000288947 */ /* 0x000fea0003800000 */
[----:B0-----:R-:W0:Y:S02]  /*8710*/  LDC R3, c[0x0][0x634] ;  /* 0x00018d00ff037b82 */ /* 0x001e240000000800 */
        /* <DEDUP_REMOVED lines=9> */
.L_x_171:
[----:B------:R-:W3:Y:S01]  /*87b0*/  LDC.64 R26, c[0x0][0x640] ;  /* 0x00019000ff1a7b82 */ /* 0x000ee20000000a00 */
[-CC-:B--2---:R-:W-:Y:S01]  /*87c0*/  SHF.R.U64 R88, R8, R0.reuse, R9.reuse ;  /* 0x0000000008587219 */ /* 0x184fe20000001209 */
[----:B-1----:R-:W-:Y:S01]  /*87d0*/  IMAD.MOV R20, RZ, RZ, -R20 ;  /* 0x000000ffff147224 */ /* 0x002fe200078e0a14 */
[----:B------:R-:W-:Y:S01]  /*87e0*/  SHF.R.U32.HI R0, RZ, R0, R9 ;  /* 0x00000000ff007219 */ /* 0x000fe20000011609 */
[----:B------:R-:W-:Y:S01]  /*87f0*/  ULDC UR4, c[0x0][0x154] ;  /* 0x0000550000047ab9 */ /* 0x000fe20000000800 */
[----:B0-----:R-:W-:Y:S01]  /*8800*/  IADD3 R3, P0, RZ, -R88, RZ ;  /* 0x80000058ff037210 */ /* 0x001fe20007f1e0ff */
[----:B------:R-:W-:Y:S02]  /*8810*/  IMAD R21, R21, R20, R12 ;  /* 0x0000001415157224 */ /* 0x000fe400078e020c */
[----:B------:R-:W0:Y:S01]  /*8820*/  LDC R6, c[0x0][0x618] ;  /* 0x00018600ff067b82 */ /* 0x000e220000000800 */
[----:B------:R-:W-:Y:S02]  /*8830*/  IMAD.MOV.U32 R7, RZ, RZ, 0x1 ;  /* 0x00000001ff077424 */ /* 0x000fe400078e00ff */
[----:B------:R-:W-:-:S04]  /*8840*/  IMAD.X R5, RZ, RZ, ~R0, P0 ;  /* 0x000000ffff057224 */ /* 0x000fc800000e0e00 */
[-C--:B------:R-:W-:Y:S01]  /*8850*/  IMAD R0, R5, R14.reuse, RZ ;  /* 0x0000000e05007224 */ /* 0x080fe200078e02ff */
[----:B------:R-:W1:Y:S01]  /*8860*/  LDC R8, c[0x0][0x608] ;  /* 0x00018200ff087b82 */ /* 0x000e620000000800 */
[----:B------:R-:W-:-:S04]  /*8870*/  IMAD.WIDE.U32 R4, R3, R14, R16 ;  /* 0x0000000e03047225 */ /* 0x000fc800078e0010 */
[----:B------:R-:W-:Y:S01]  /*8880*/  IMAD R3, R3, R15, R0 ;  /* 0x0000000f03037224 */ /* 0x000fe200078e0200 */
[----:B------:R-:W-:Y:S02]  /*8890*/  I2FP.F32.U32 R0, R22 ;  /* 0x0000001600007245 */ /* 0x000fe40000201000 */
[----:B------:R-:W2:Y:S01]  /*88a0*/  LDC R24, c[0x0][0x658] ;  /* 0x00019600ff187b82 */ /* 0x000ea20000000800 */
[----:B------:R-:W-:Y:S01]  /*88b0*/  IMAD.IADD R3, R5, 0x1, R3 ;  /* 0x0000000105037824 */ /* 0x000fe200078e0203 */
[----:B---3--:R-:W-:Y:S01]  /*88c0*/  ISETP.NE.U32.AND P0, PT, R26, RZ, PT ;  /* 0x000000ff1a00720c */ /* 0x008fe20003f05070 */
[----:B------:R-:W-:Y:S01]  /*88d0*/  FMUL R0, R0, UR4 ;  /* 0x0000000400007c20 */ /* 0x000fe20008400000 */
[----:B------:R-:W-:Y:S02]  /*88e0*/  IMAD.MOV.U32 R5, RZ, RZ, -0x1 ;  /* 0xffffffffff057424 */ /* 0x000fe400078e00ff */
[----:B------:R-:W-:Y:S01]  /*88f0*/  ISETP.NE.AND.EX P0, PT, R27, RZ, PT, P0 ;  /* 0x000000ff1b00720c */ /* 0x000fe20003f05300 */
[----:B------:R3:W2:Y:S01]  /*8900*/  F2I.U32.TRUNC.NTZ R13, R0 ;  /* 0x00000000000d7305 */ /* 0x0006a2000020f000 */
[----:B------:R-:W3:Y:S01]  /*8910*/  LDC R15, c[0x0][0x148] ;  /* 0x00005200ff0f7b82 */ /* 0x000ee20000000800 */
[----:B0-----:R-:W-:-:S02]  /*8920*/  SHF.R.U64 R12, R4, R6, R3 ;  /* 0x00000006040c7219 */ /* 0x001fc40000001203 */
[----:B------:R-:W-:-:S05]  /*8930*/  SHF.R.U32.HI R3, RZ, R6, R3 ;  /* 0x00000006ff037219 */ /* 0x000fca0000011603 */
[----:B------:R-:W0:Y:S01]  /*8940*/  LDC R20, c[0x0][0x600] ;  /* 0x00018000ff147b82 */ /* 0x000e220000000800 */
[-CC-:B-1----:R-:W-:Y:S02]  /*8950*/  SHF.R.U64 R10, R12, R8.reuse, R3.reuse ;  /* 0x000000080c0a7219 */ /* 0x182fe40000001203 */
[----:B------:R-:W-:-:S05]  /*8960*/  SHF.R.U32.HI R3, RZ, R8, R3 ;  /* 0x00000008ff037219 */ /* 0x000fca0000011603 */
[----:B------:R-:W1:Y:S01]  /*8970*/  LDC R25, c[0x0][0x648] ;  /* 0x00019200ff197b82 */ /* 0x000e620000000800 */
[-C--:B--2---:R-:W-:Y:S02]  /*8980*/  SHF.L.U32 R4, R5, R24.reuse, RZ ;  /* 0x0000001805047219 */ /* 0x084fe400000006ff */
[--C-:B------:R-:W-:Y:S02]  /*8990*/  SHF.R.U64 R14, R10, R24, R3.reuse ;  /* 0x000000180a0e7219 */ /* 0x100fe40000001203 */
[----:B------:R-:W-:Y:S02]  /*89a0*/  LOP3.LUT R23, RZ, R4, RZ, 0x33, !PT ;  /* 0x00000004ff177212 */ /* 0x000fe400078e33ff */
[-C--:B------:R-:W-:Y:S01]  /*89b0*/  SHF.R.U32.HI R5, RZ, R24.reuse, R3 ;  /* 0x00000018ff057219 */ /* 0x080fe20000011603 */
[----:B------:R-:W2:Y:S01]  /*89c0*/  LDC R28, c[0x0][0x638] ;  /* 0x00018e00ff1c7b82 */ /* 0x000ea20000000800 */
[----:B------:R-:W-:Y:S01]  /*89d0*/  SHF.L.U32 R90, R7, R24, RZ ;  /* 0x00000018075a7219 */ /* 0x000fe200000006ff */
[----:B------:R-:W-:-:S06]  /*89e0*/  IMAD.MOV.U32 R4, RZ, RZ, R14 ;  /* 0x000000ffff047224 */ /* 0x000fcc00078e000e */
[----:B------:R-:W0:Y:S01]  /*89f0*/  LDC R29, c[0x0][0x610] ;  /* 0x00018400ff1d7b82 */ /* 0x000e220000000800 */
[----:B------:R-:W-:Y:S05]  /*8a00*/  @!P0 BRA `(.L_x_172) ;  /* 0x0000000000288947 */ /* 0x000fea0003800000 */
[----:B------:R-:W4:Y:S02]  /*8a10*/  LDC R3, c[0x0][0x64c] ;  /* 0x00019300ff037b82 */ /* 0x000f240000000800 */
[----:B----4-:R-:W-:-:S05]  /*8a20*/  IADD3 R3, P0, R14, R3, RZ ;  /* 0x000000030e037210 */ /* 0x010fca0007f1e0ff */
        /* <DEDUP_REMOVED lines=8> */
.L_x_172:
[----:B------:R-:W-:Y:S01]  /*8ab0*/  ISETP.NE.AND P0, PT, R2, 0x1, PT ;  /* 0x000000010200780c */ /* 0x000fe20003f05270 */
[----:B0-----:R-:W-:Y:S01]  /*8ac0*/  VIADD R7, R20, 0xffffffff ;  /* 0xffffffff14077836 */ /* 0x001fe20000000000 */
[----:B-1-3--:R-:W-:Y:S01]  /*8ad0*/  SHF.R.U64 R0, R4, R25, R5 ;  /* 0x0000001904007219 */ /* 0x00afe20000001205 */
[----:B------:R-:W-:Y:S01]  /*8ae0*/  IMAD.MOV R13, RZ, RZ, -R13 ;  /* 0x000000ffff0d7224 */ /* 0x000fe200078e0a0d */
[----:B------:R-:W-:Y:S01]  /*8af0*/  LOP3.LUT R5, R10, R23, RZ, 0xc0, !PT ;  /* 0x000000170a057212 */ /* 0x000fe200078ec0ff */
[----:B------:R-:W-:Y:S02]  /*8b00*/  IMAD.MOV.U32 R4, RZ, RZ, 0x1 ;  /* 0x00000001ff047424 */ /* 0x000fe400078e00ff */
[----:B------:R-:W-:Y:S02]  /*8b10*/  IMAD.MOV R3, RZ, RZ, -R0 ;  /* 0x000000ffff037224 */ /* 0x000fe400078e0a00 */
[----:B------:R-:W-:Y:S01]  /*8b20*/  IMAD R90, R90, R0, R5 ;  /* 0x000000005a5a7224 */ /* 0x000fe200078e0205 */
[----:B------:R-:W-:Y:S01]  /*8b30*/  LOP3.LUT R5, R12, R7, RZ, 0xc0, !PT ;  /* 0x000000070c057212 */ /* 0x000fe200078ec0ff */
[----:B--2---:R-:W-:-:S02]  /*8b40*/  IMAD R0, R3, R28, R14 ;  /* 0x0000001c03007224 */ /* 0x004fc400078e020e */
[----:B------:R-:W-:Y:S02]  /*8b50*/  @P0 IMAD R21, R15, R13, R22 ;  /* 0x0000000d0f150224 */ /* 0x000fe400078e0216 */
[----:B------:R-:W-:Y:S01]  /*8b60*/  IMAD R3, R0, R20, R5 ;  /* 0x0000001400037224 */ /* 0x000fe200078e0205 */
[----:B------:R-:W-:Y:S01]  /*8b70*/  PRMT R0, R4, 0x7610, R0 ;  /* 0x0000761004007816 */ /* 0x000fe20000000000 */
[----:B------:R-:W-:-:S05]  /*8b80*/  IMAD R90, R90, R29, R21 ;  /* 0x0000001d5a5a7224 */ /* 0x000fca00078e0215 */
[----:B------:R-:W-:Y:S02]  /*8b90*/  SEL R89, R3, R90, !P0 ;  /* 0x0000005a03597207 */ /* 0x000fe40004000000 */
[----:B------:R-:W-:-:S07]  /*8ba0*/  SEL R90, R90, R3, !P0 ;  /* 0x000000035a5a7207 */ /* 0x000fce0004000000 */
.L_x_170:
[----:B------:R-:W-:-:S13]  /*8bb0*/  LOP3.LUT P0, RZ, R0, 0xff, RZ, 0xc0, !PT ;  /* 0x000000ff00ff7812 */ /* 0x000fda000780c0ff */
[----:B------:R-:W-:Y:S05]  /*8bc0*/  @P0 BRA `(.L_x_173) ;  /* 0xffffff8000dc0947 */ /* 0x000fea000383ffff */
[----:B------:R-:W-:Y:S05]  /*8bd0*/  EXIT ;  /* 0x000000000000794d */ /* 0x000fea0003800000 */
.L_x_3:
[----:B0-----:R-:W-:Y:S01]  /*8be0*/  ULDC.64 UR4, c[0x0][0x650] ;  /* 0x0001940000047ab9 */ /* 0x001fe20000000a00 */
        /* <DEDUP_REMOVED lines=25> */
.L_x_175:
[-CC-:B------:R-:W-:Y:S01]  /*8d80*/  SHF.R.U64 R29, R10, R14.reuse, R11.reuse ;  /* 0x0000000e0a1d7219 */ /* 0x180fe2000000120b */
[----:B------:R-:W0:Y:S01]  /*8d90*/  LDC.64 R22, c[0x0][0x640] ;  /* 0x00019000ff167b82 */ /* 0x000e220000000a00 */
[----:B------:R-:W-:Y:S01]  /*8da0*/  SHF.R.U32.HI R5, RZ, R14, R11 ;  /* 0x0000000eff057219 */ /* 0x000fe2000001160b */
[----:B------:R-:W-:Y:S01]  /*8db0*/  ULDC UR4, c[0x0][0x150] ;  /* 0x0000540000047ab9 */ /* 0x000fe20000000800 */
[----:B------:R-:W-:Y:S02]  /*8dc0*/  IADD3 R9, P0, RZ, -R29, RZ ;  /* 0x8000001dff097210 */ /* 0x000fe40007f1e0ff */
[----:B------:R-:W-:-:S03]  /*8dd0*/  I2FP.F32.U32 R6, R4 ;  /* 0x0000000400067245 */ /* 0x000fc60000201000 */
[----:B------:R-:W1:Y:S01]  /*8de0*/  LDC R12, c[0x0][0x618] ;  /* 0x00018600ff0c7b82 */ /* 0x000e620000000800 */
[----:B------:R-:W-:Y:S02]  /*8df0*/  IMAD.X R5, RZ, RZ, ~R5, P0 ;  /* 0x000000ffff057224 */ /* 0x000fe400000e0e05 */
[----:B------:R-:W-:Y:S01]  /*8e00*/  FMUL R11, R6, UR4 ;  /* 0x00000004060b7c20 */ /* 0x000fe20008400000 */
[----:B------:R-:W-:Y:S01]  /*8e10*/  IMAD.WIDE.U32 R6, R9, R20, R16 ;  /* 0x0000001409067225 */ /* 0x000fe200078e0010 */
[----:B------:R-:W-:-:S03]  /*8e20*/  ULDC UR4, c[0x0][0x154] ;  /* 0x0000550000047ab9 */ /* 0x000fc60000000800 */
[----:B------:R-:W-:Y:S01]  /*8e30*/  IMAD R8, R5, R20, RZ ;  /* 0x0000001405087224 */ /* 0x000fe200078e02ff */
[----:B------:R-:W2:Y:S01]  /*8e40*/  LDC R13, c[0x0][0x144] ;  /* 0x00005100ff0d7b82 */ /* 0x000ea20000000800 */
[----:B------:R-:W3:Y:S02]  /*8e50*/  F2I.U32.TRUNC.NTZ R11, R11 ;  /* 0x0000000b000b7305 */ /* 0x000ee4000020f000 */
[----:B------:R-:W-:Y:S02]  /*8e60*/  IMAD R5, R9, R21, R8 ;  /* 0x0000001509057224 */ /* 0x000fe400078e0208 */
[----:B------:R-:W-:Y:S02]  /*8e70*/  IMAD.MOV.U32 R8, RZ, RZ, -0x1 ;  /* 0xffffffffff087424 */ /* 0x000fe400078e00ff */
[----:B------:R-:W-:Y:S01]  /*8e80*/  IMAD.IADD R5, R7, 0x1, R5 ;  /* 0x0000000107057824 */ /* 0x000fe200078e0205 */
[----:B------:R-:W4:Y:S01]  /*8e90*/  LDC R20, c[0x0][0x608] ;  /* 0x00018200ff147b82 */ /* 0x000f220000000800 */
[----:B------:R-:W-:-:S02]  /*8ea0*/  I2FP.F32.U32 R7, R3 ;  /* 0x0000000300077245 */ /* 0x000fc40000201000 */
[----:B0-----:R-:W-:-:S03]  /*8eb0*/  ISETP.NE.U32.AND P0, PT, R22, RZ, PT ;  /* 0x000000ff1600720c */ /* 0x001fc60003f05070 */
[----:B------:R-:W-:Y:S01]  /*8ec0*/  FMUL R7, R7, UR4 ;  /* 0x0000000407077c20 */ /* 0x000fe20008400000 */
[----:B------:R-:W-:Y:S01]  /*8ed0*/  ISETP.NE.AND.EX P0, PT, R23, RZ, PT, P0 ;  /* 0x000000ff1700720c */ /* 0x000fe20003f05300 */
[----:B------:R-:W0:Y:S01]  /*8ee0*/  LDC R9, c[0x0][0x658] ;  /* 0x00019600ff097b82 */ /* 0x000e220000000800 */
[-C--:B-1----:R-:W-:Y:S01]  /*8ef0*/  SHF.R.U64 R10, R6, R12.reuse, R5 ;  /* 0x0000000c060a7219 */ /* 0x082fe20000001205 */
[----:B---3--:R-:W-:Y:S01]  /*8f00*/  IMAD.MOV R6, RZ, RZ, -R11 ;  /* 0x000000ffff067224 */ /* 0x008fe200078e0a0b */
[----:B------:R-:W-:Y:S02]  /*8f10*/  SHF.R.U32.HI R5, RZ, R12, R5 ;  /* 0x0000000cff057219 */ /* 0x000fe40000011605 */
[----:B------:R1:W3:Y:S03]  /*8f20*/  F2I.U32.TRUNC.NTZ R12, R7 ;  /* 0x00000007000c7305 */ /* 0x0002e6000020f000 */
[----:B------:R-:W1:Y:S01]  /*8f30*/  LDC R14, c[0x0][0x148] ;  /* 0x00005200ff0e7b82 */ /* 0x000e620000000800 */
[----:B--2---:R-:W-:-:S02]  /*8f40*/  IMAD R31, R13, R6, R4 ;  /* 0x000000060d1f7224 */ /* 0x004fc400078e0204 */
[----:B------:R-:W-:-:S05]  /*8f50*/  IMAD.MOV.U32 R6, RZ, RZ, 0x1 ;  /* 0x00000001ff067424 */ /* 0x000fca00078e00ff */
[----:B------:R-:W2:Y:S01]  /*8f60*/  LDC R21, c[0x0][0x600] ;  /* 0x00018000ff157b82 */ /* 0x000ea20000000800 */
[-CC-:B----4-:R-:W-:Y:S02]  /*8f70*/  SHF.R.U64 R13, R10, R20.reuse, R5.reuse ;  /* 0x000000140a0d7219 */ /* 0x190fe40000001205 */
[----:B------:R-:W-:-:S05]  /*8f80*/  SHF.R.U32.HI R4, RZ, R20, R5 ;  /* 0x00000014ff047219 */ /* 0x000fca0000011605 */
[----:B------:R-:W4:Y:S01]  /*8f90*/  LDC R24, c[0x0][0x648] ;  /* 0x00019200ff187b82 */ /* 0x000f220000000800 */
[-CC-:B0-----:R-:W-:Y:S02]  /*8fa0*/  SHF.R.U64 R15, R13, R9.reuse, R4.reuse ;  /* 0x000000090d0f7219 */ /* 0x181fe40000001204 */
[-C--:B------:R-:W-:Y:S02]  /*8fb0*/  SHF.L.U32 R8, R8, R9.reuse, RZ ;  /* 0x0000000908087219 */ /* 0x080fe400000006ff */
[-C--:B------:R-:W-:Y:S01]  /*8fc0*/  SHF.R.U32.HI R5, RZ, R9.reuse, R4 ;  /* 0x00000009ff057219 */ /* 0x080fe20000011604 */
[----:B------:R-:W-:Y:S01]  /*8fd0*/  IMAD.MOV.U32 R4, RZ, RZ, R15 ;  /* 0x000000ffff047224 */ /* 0x000fe200078e000f */
[----:B------:R-:W-:Y:S01]  /*8fe0*/  SHF.L.U32 R20, R6, R9, RZ ;  /* 0x0000000906147219 */ /* 0x000fe200000006ff */
[----:B------:R-:W0:Y:S01]  /*8ff0*/  LDC R25, c[0x0][0x638] ;  /* 0x00018e00ff197b82 */ /* 0x000e220000000800 */
[----:B------:R-:W-:-:S07]  /*9000*/  LOP3.LUT R26, RZ, R8, RZ, 0x33, !PT ;  /* 0x00000008ff1a7212 */ /* 0x000fce00078e33ff */
[----:B------:R-:W0:Y:S01]  /*9010*/  LDC R27, c[0x0][0x610] ;  /* 0x00018400ff1b7b82 */ /* 0x000e220000000800 */
[----:B-1-3--:R-:W-:Y:S05]  /*9020*/  @!P0 BRA `(.L_x_176) ;  /* 0x0000000000288947 */ /* 0x00afea0003800000 */
[----:B------:R-:W1:Y:S02]  /*9030*/  LDC R4, c[0x0][0x64c] ;  /* 0x00019300ff047b82 */ /* 0x000e640000000800 */
[----:B-1----:R-:W-:-:S05]  /*9040*/  IADD3 R9, P0, R15, R4, RZ ;  /* 0x000000040f097210 */ /* 0x002fca0007f1e0ff */
        /* <DEDUP_REMOVED lines=8> */
.L_x_176:
[----:B------:R-:W-:Y:S01]  /*90d0*/  ISETP.NE.AND P0, PT, R2, 0x1, PT ;  /* 0x000000010200780c */ /* 0x000fe20003f05270 */
[----:B--2---:R-:W-:Y:S01]  /*90e0*/  VIADD R7, R21, 0xffffffff ;  /* 0xffffffff15077836 */ /* 0x004fe20000000000 */
[----:B----4-:R-:W-:Y:S01]  /*90f0*/  SHF.R.U64 R5, R4, R24, R5 ;  /* 0x0000001804057219 */ /* 0x010fe20000001205 */
[----:B------:R-:W-:Y:S01]  /*9100*/  IMAD.MOV R12, RZ, RZ, -R12 ;  /* 0x000000ffff0c7224 */ /* 0x000fe200078e0a0c */
[----:B------:R-:W-:Y:S02]  /*9110*/  LOP3.LUT R4, R13, R26, RZ, 0xc0, !PT ;  /* 0x0000001a0d047212 */ /* 0x000fe400078ec0ff */
[----:B------:R-:W-:Y:S01]  /*9120*/  LOP3.LUT R10, R10, R7, RZ, 0xc0, !PT ;  /* 0x000000070a0a7212 */ /* 0x000fe200078ec0ff */
[----:B------:R-:W-:Y:S02]  /*9130*/  IMAD.MOV R6, RZ, RZ, -R5 ;  /* 0x000000ffff067224 */ /* 0x000fe400078e0a05 */
[----:B------:R-:W-:-:S04]  /*9140*/  IMAD R4, R20, R5, R4 ;  /* 0x0000000514047224 */ /* 0x000fc800078e0204 */
[----:B------:R-:W-:Y:S02]  /*9150*/  @P0 IMAD R31, R14, R12, R3 ;  /* 0x0000000c0e1f0224 */ /* 0x000fe400078e0203 */
[----:B0-----:R-:W-:Y:S02]  /*9160*/  IMAD R3, R6, R25, R15 ;  /* 0x0000001906037224 */ /* 0x001fe400078e020f */
[----:B------:R-:W-:Y:S02]  /*9170*/  IMAD R31, R4, R27, R31 ;  /* 0x0000001b041f7224 */ /* 0x000fe400078e021f */
[----:B------:R-:W-:Y:S02]  /*9180*/  IMAD R4, R3, R21, R10 ;  /* 0x0000001503047224 */ /* 0x000fe400078e020a */
[----:B------:R-:W-:-:S03]  /*9190*/  IMAD.MOV.U32 R6, RZ, RZ, 0x1 ;  /* 0x00000001ff067424 */ /* 0x000fc600078e00ff */
[----:B------:R-:W-:Y:S02]  /*91a0*/  SEL R30, R4, R31, !P0 ;  /* 0x0000001f041e7207 */ /* 0x000fe40004000000 */
[----:B------:R-:W-:-:S07]  /*91b0*/  SEL R31, R31, R4, !P0 ;  /* 0x000000041f1f7207 */ /* 0x000fce0004000000 */
.L_x_174:
[----:B------:R-:W-:-:S08]  /*91c0*/  NOP ;  /* 0x0000000000007918 */ /* 0x000fd00000000000 */
[----:B------:R-:W0:-:S00]  /*91d0*/  USETMAXREG.DEALLOC.CTAPOOL 0x28 ;  /* 0x00000028000079c8 */ /* 0x000e0000080e0500 */
[----:B0-----:R-:W-:-:S13]  /*91e0*/  ISETP.NE.AND P0, PT, R0, RZ, PT ;  /* 0x000000ff0000720c */ /* 0x001fda0003f05270 */
[----:B------:R-:W-:Y:S05]  /*91f0*/  @P0 EXIT ;  /* 0x000000000000094d */ /* 0x000fea0003800000 */
[----:B------:R-:W-:Y:S01]  /*9200*/  LOP3.LUT P0, RZ, R6, 0xff, RZ, 0xc0, !PT ;  /* 0x000000ff06ff7812 */ /* 0x000fe2000780c0ff */
[----:B------:R-:W-:Y:S02]  /*9210*/  IMAD.MOV.U32 R27, RZ, RZ, 0x1 ;  /* 0x00000001ff1b7424 */ /* 0x000fe400078e00ff */
[----:B------:R-:W-:-:S10]  /*9220*/  IMAD.MOV.U32 R28, RZ, RZ, RZ ;  /* 0x000000ffff1c7224 */ /* 0x000fd400078e00ff */
[----:B------:R-:W-:Y:S05]  /*9230*/  @!P0 BRA `(.L_x_177) ;  /* 0x0000000c00fc8947 */ /* 0x000fea0003800000 */
[----:B------:R-:W0:Y:S01]  /*9240*/  LDC R0, c[0x0][0x28c] ;  /* 0x0000a300ff007b82 */ /* 0x000e220000000800 */
[----:B------:R-:W-:Y:S01]  /*9250*/  ULDC UR41, c[0x0][0x658] ;  /* 0x0001960000297ab9 */ /* 0x000fe20000000800 */
[----:B------:R-:W-:Y:S01]  /*9260*/  UMOV UR5, 0xffffffff ;  /* 0xffffffff00057882 */ /* 0x000fe20000000000 */
[----:B------:R-:W-:Y:S01]  /*9270*/  ULDC UR4, c[0x0][0xc] ;  /* 0x0000030000047ab9 */ /* 0x000fe20000000800 */
[----:B------:R-:W-:Y:S01]  /*9280*/  USHF.L.U32 UR42, UR5, UR41, URZ ;  /* 0x00000029052a7299 */ /* 0x000fe2000800063f */
[C---:B------:R-:W-:Y:S01]  /*9290*/  LOP3.LUT P1, RZ, R18.reuse, 0x7f, RZ, 0xc0, !PT ;  /* 0x0000007f12ff7812 */ /* 0x040fe2000782c0ff */
[----:B------:R-:W-:Y:S01]  /*92a0*/  UMOV UR6, 0x1 ;  /* 0x0000000100067882 */ /* 0x000fe20000000000 */
[----:B------:R-:W-:Y:S01]  /*92b0*/  LOP3.LUT P0, RZ, R18, 0x1f, RZ, 0xc0, !PT ;  /* 0x0000001f12ff7812 */ /* 0x000fe2000780c0ff */
[----:B------:R-:W-:Y:S01]  /*92c0*/  ULDC UR5, c[0x0][0x10] ;  /* 0x0000040000057ab9 */ /* 0x000fe20000000800 */
[----:B------:R-:W-:Y:S01]  /*92d0*/  USHF.L.U32 UR41, UR6, UR41, URZ ;  /* 0x0000002906297299 */ /* 0x000fe2000800063f */
[----:B------:R-:W-:Y:S01]  /*92e0*/  BSSY B7, `(.L_x_177) ;  /* 0x00000f4000077945 */ /* 0x000fe20003800000 */
[----:B------:R-:W-:Y:S01]  /*92f0*/  UIMAD.WIDE.U32 UR4, UR4, UR5, URZ ;  /* 0x00000005040472a5 */ /* 0x000fe2000f8e003f */
[----:B------:R-:W-:Y:S01]  /*9300*/  PLOP3.LUT P0, PT, P0, P1, PT, 0x8a, 0x0 ;  /* 0x000000000000781c */ /* 0x000fe20000703172 */
[----:B------:R-:W-:Y:S01]  /*9310*/  ULDC UR6, c[0x0][0x14] ;  /* 0x0000050000067ab9 */ /* 0x000fe20000000800 */
[----:B------:R-:W-:Y:S01]  /*9320*/  P2R R4, PR, RZ, 0x2 ;  /* 0x00000002ff047803 */ /* 0x000fe20000000000 */
[----:B------:R-:W-:Y:S01]  /*9330*/  UIMAD.WIDE.U32 UR38, UR4, UR6, URZ ;  /* 0x00000006042672a5 */ /* 0x000fe2000f8e003f */
[----:B------:R-:W-:Y:S01]  /*9340*/  IMAD.MOV.U32 R24, RZ, RZ, 0x1 ;  /* 0x00000001ff187424 */ /* 0x000fe200078e00ff */
[----:B------:R-:W-:Y:S01]  /*9350*/  UIMAD UR43, UR5, UR6, URZ ;  /* 0x00000006052b72a4 */ /* 0x000fe2000f8e023f */
[----:B------:R-:W-:Y:S01]  /*9360*/  LOP3.LUT R26, R19, 0x2, RZ, 0xfc, !PT ;  /* 0x00000002131a7812 */ /* 0x000fe200078efcff */
[----:B------:R-:W-:Y:S01]  /*9370*/  IMAD.MOV.U32 R27, RZ, RZ, 0x1 ;  /* 0x00000001ff1b7424 */ /* 0x000fe200078e00ff */
[----:B------:R-:W-:Y:S01]  /*9380*/  P2R R32, PR, RZ, 0x1 ;  /* 0x00000001ff207803 */ /* 0x000fe20000000000 */
[----:B------:R-:W-:Y:S01]  /*9390*/  IMAD.MOV.U32 R28, RZ, RZ, RZ ;  /* 0x000000ffff1c7224 */ /* 0x000fe200078e00ff */
[----:B------:R-:W-:Y:S01]  /*93a0*/  ULDC UR40, c[0x0][0x600] ;  /* 0x0001800000287ab9 */ /* 0x000fe20000000800 */
[----:B------:R-:W-:Y:S01]  /*93b0*/  ULOP3.LUT UR42, URZ, UR42, URZ, 0x33, !UPT ;  /* 0x0000002a3f2a7292 */ /* 0x000fe2000f8e333f */
[----:B0-----:R-:W-:Y:S01]  /*93c0*/  VIADD R0, R0, 0x7f ;  /* 0x0000007f00007836 */ /* 0x001fe20000000000 */
[----:B------:R-:W-:-:S02]  /*93d0*/  UIADD3 UR40, UR40, -0x1, URZ ;  /* 0xffffffff28287890 */ /* 0x000fc4000fffe03f */
[----:B------:R-:W-:Y:S02]  /*93e0*/  UIADD3 UR43, UR39, UR43, URZ ;  /* 0x0000002b272b7290 */ /* 0x000fe4000fffe03f */
[----:B------:R-:W-:Y:S01]  /*93f0*/  SHF.R.S32.HI R3, RZ, 0x1f, R0 ;  /* 0x0000001fff037819 */ /* 0x000fe20000011400 */
[----:B------:R-:W-:-:S03]  /*9400*/  ULDC.64 UR36, c[0x0][0x198] ;  /* 0x0000660000247ab9 */ /* 0x000fc60000000a00 */
[----:B------:R-:W-:-:S04]  /*9410*/  LEA.HI R3, R3, R0, RZ, 0x7 ;  /* 0x0000000003037211 */ /* 0x000fc800078f38ff */
[----:B------:R-:W-:-:S05]  /*9420*/  SHF.R.S32.HI R25, RZ, 0x7, R3 ;  /* 0x00000007ff197819 */ /* 0x000fca0000011403 */
[----:B------:R-:W-:-:S07]  /*9430*/  VIADD R23, R25, 0x1 ;  /* 0x0000000119177836 */ /* 0x000fce0000000000 */
.L_x_191:
[----:B------:R-:W-:-:S03]  /*9440*/  UMOV UR4, 0xffffffff ;  /* 0xffffffff00047882 */ /* 0x000fc60000000000 */
[----:B------:R-:W-:Y:S05]  /*9450*/  BRA.DIV UR4, `(.L_x_178) ;  /* 0x0000001204b07947 */ /* 0x000fea000b800000 */
[----:B------:R-:W-:-:S13]  /*9460*/  ELECT P6, URZ, PT ;  /* 0x00000000003f782f */ /* 0x000fda00038c0000 */
.L_x_205:
[----:B------:R-:W-:Y:S04]  /*9470*/  BSSY B6, `(.L_x_179) ;  /* 0x0000069000067945 */ /* 0x000fe80003800000 */
[----:B------:R-:W-:Y:S05]  /*9480*/  @!P6 BRA `(.L_x_180) ;  /* 0x00000004009ce947 */ /* 0x000fea0003800000 */
[----:B------:R-:W0:Y:S01]  /*9490*/  S2R R3, SR_CgaCtaId ;  /* 0x0000000000037919 */ /* 0x000e220000008800 */
[----:B------:R-:W-:-:S04]  /*94a0*/  MOV R22, 0x400 ;  /* 0x0000040000167802 */ /* 0x000fc80000000f00 */
[----:B0-----:R-:W-:-:S05]  /*94b0*/  LEA R22, R3, R22, 0x18 ;  /* 0x0000001603167211 */ /* 0x001fca00078ec0ff */
[----:B------:R-:W-:-:S05]  /*94c0*/  VIADD R0, R22, 0x800 ;  /* 0x0000080016007836 */ /* 0x000fca0000000000 */
[----:B------:R-:W-:-:S13]  /*94d0*/  LOP3.LUT P0, RZ, R0, 0x3ff, RZ, 0xc0, !PT ;  /* 0x000003ff00ff7812 */ /* 0x000fda000780c0ff */
[----:B------:R-:W-:Y:S05]  /*94e0*/  @!P0 BRA `(.L_x_181) ;  /* 0x0000000000408947 */ /* 0x000fea0003800000 */
[----:B------:R-:W-:Y:S01]  /*94f0*/  MOV R14, 0x0 ;  /* 0x00000000000e7802 */ /* 0x000fe20000000f00 */
[----:B------:R-:W-:Y:S01]  /*9500*/  ULDC.64 UR4, c[0x4][0x70] ;  /* 0x01001c0000047ab9 */ /* 0x000fe20000000a00 */
[----:B------:R-:W-:Y:S01]  /*9510*/  ULDC.64 UR6, c[0x4][0x8] ;  /* 0x0100020000067ab9 */ /* 0x000fe20000000a00 */
[----:B------:R-:W-:Y:S02]  /*9520*/  IMAD.U32 R4, RZ, RZ, UR4 ;  /* 0x00000004ff047e24 */ /* 0x000fe4000f8e00ff */
[----:B------:R-:W-:Y:S01]  /*9530*/  IMAD.U32 R5, RZ, RZ, UR5 ;  /* 0x00000005ff057e24 */ /* 0x000fe2000f8e00ff */
[----:B------:R-:W0:Y:S01]  /*9540*/  LDC.64 R14, c[0x4][R14] ;  /* 0x010000000e0e7b82 */ /* 0x000e220000000a00 */
[----:B------:R-:W-:Y:S01]  /*9550*/  ULDC.64 UR4, c[0x4][0x78] ;  /* 0x01001e0000047ab9 */ /* 0x000fe20000000a00 */
[----:B------:R-:W-:Y:S02]  /*9560*/  IMAD.U32 R10, RZ, RZ, UR6 ;  /* 0x00000006ff0a7e24 */ /* 0x000fe4000f8e00ff */
[----:B------:R-:W-:-:S02]  /*9570*/  IMAD.U32 R6, RZ, RZ, UR4 ;  /* 0x00000004ff067e24 */ /* 0x000fc4000f8e00ff */
[----:B------:R-:W-:Y:S02]  /*9580*/  IMAD.U32 R7, RZ, RZ, UR5 ;  /* 0x00000005ff077e24 */ /* 0x000fe4000f8e00ff */
[----:B------:R-:W-:Y:S02]  /*9590*/  IMAD.U32 R11, RZ, RZ, UR7 ;  /* 0x00000007ff0b7e24 */ /* 0x000fe4000f8e00ff */
[----:B------:R-:W-:Y:S02]  /*95a0*/  IMAD.MOV.U32 R8, RZ, RZ, 0x70 ;  /* 0x00000070ff087424 */ /* 0x000fe400078e00ff */
[----:B------:R-:W-:Y:S02]  /*95b0*/  IMAD.MOV.U32 R12, RZ, RZ, 0x1 ;  /* 0x00000001ff0c7424 */ /* 0x000fe400078e00ff */
[----:B------:R-:W-:-:S07]  /*95c0*/  IMAD.MOV.U32 R13, RZ, RZ, RZ ;  /* 0x000000ffff0d7224 */ /* 0x000fce00078e00ff */
[----:B------:R-:W-:-:S07]  /*95d0*/  LEPC R20, `(.L_x_181) ;  /* 0x000000001014794e */ /* 0x000fce0000000000 */
[----:B0-----:R-:W-:Y:S05]  /*95e0*/  CALL.ABS.NOINC R14 ;  /* 0x000000000e007343 */ /* 0x001fea0003c00000 */
.L_x_181:
        /* <DEDUP_REMOVED lines=19> */
.L_x_182:
[----:B------:R-:W0:Y:S02]  /*9720*/  LDC R0, c[0x0][0x28c] ;  /* 0x0000a300ff007b82 */ /* 0x000e240000000800 */
[----:B0-----:R-:W-:-:S13]  /*9730*/  ISETP.GE.AND P0, PT, R0, 0x1, PT ;  /* 0x000000010000780c */ /* 0x001fda0003f06270 */
[----:B------:R-:W-:Y:S05]  /*9740*/  @!P0 BRA `(.L_x_180) ;  /* 0x0000000000ec8947 */ /* 0x000fea0003800000 */
[----:B------:R-:W-:Y:S02]  /*9750*/  IMAD.SHL.U32 R31, R31, 0x100, RZ ;  /* 0x000001001f1f7824 */ /* 0x000fe400078e00ff */
[----:B------:R-:W-:Y:S02]  /*9760*/  IMAD.SHL.U32 R30, R30, 0x40, RZ ;  /* 0x000000401e1e7824 */ /* 0x000fe400078e00ff */
[----:B------:R-:W-:Y:S02]  /*9770*/  IMAD.MOV.U32 R8, RZ, RZ, RZ ;  /* 0x000000ffff087224 */ /* 0x000fe400078e00ff */
[----:B------:R-:W-:Y:S02]  /*9780*/  IMAD.MOV.U32 R0, RZ, RZ, R23 ;  /* 0x000000ffff007224 */ /* 0x000fe400078e0017 */
[----:B------:R-:W-:Y:S02]  /*9790*/  IMAD.MOV.U32 R3, RZ, RZ, R27 ;  /* 0x000000ffff037224 */ /* 0x000fe400078e001b */
[----:B------:R-:W-:-:S02]  /*97a0*/  IMAD.MOV.U32 R5, RZ, RZ, R28 ;  /* 0x000000ffff057224 */ /* 0x000fc400078e001c */
[----:B------:R-:W-:-:S07]  /*97b0*/  VIADD R9, R31, 0x80 ;  /* 0x000000801f097836 */ /* 0x000fce0000000000 */
.L_x_186:
[----:B------:R-:W-:Y:S01]  /*97c0*/  IMAD R7, R5, 0x8, R22 ;  /* 0x0000000805077824 */ /* 0x000fe200078e0216 */
[----:B------:R-:W-:Y:S02]  /*97d0*/  SHF.L.U32 R4, R3, 0x1f, RZ ;  /* 0x0000001f03047819 */ /* 0x000fe400000006ff */
[----:B------:R-:W-:Y:S02]  /*97e0*/  LOP3.LUT P1, RZ, R18, 0x7f, RZ, 0xc0, !PT ;  /* 0x0000007f12ff7812 */ /* 0x000fe4000782c0ff */
[----:B------:R-:W0:Y:S11]  /*97f0*/  SYNCS.PHASECHK.TRANS64.TRYWAIT P0, [R7+URZ+0x28], R4 ;  /* 0x00002804070075a7 */ /* 0x000e36000800017f */
[----:B------:R-:W1:Y:S01]  /*9800*/  @!P1 LDC R6, c[0x0][0x500] ;  /* 0x00014000ff069b82 */ /* 0x000e620000000800 */
[----:B0-----:R-:W-:Y:S05]  /*9810*/  @!P0 BRA `(.L_x_183) ;  /* 0x0000000c00e08947 */ /* 0x001fea0003800000 */
.L_x_206:
[----:B------:R-:W-:Y:S02]  /*9820*/  LOP3.LUT P0, RZ, R18, 0x7f, RZ, 0xc0, !PT ;  /* 0x0000007f12ff7812 */ /* 0x000fe4000780c0ff */
[----:B0-----:R-:W-:-:S11]  /*9830*/  PRMT R4, R26, 0x9910, RZ ;  /* 0x000099101a047816 */ /* 0x001fd600000000ff */
[----:B-1----:R0:W-:Y:S01]  /*9840*/  @!P0 SYNCS.ARRIVE.TRANS64 RZ, [R7+URZ], R6 ;  /* 0x0000000607ff89a7 */ /* 0x0021e2000800003f */
[----:B------:R-:W-:-:S13]  /*9850*/  ISETP.NE.AND P0, PT, R4, 0x2, PT ;  /* 0x000000020400780c */ /* 0x000fda0003f05270 */
[----:B0-----:R-:W-:Y:S05]  /*9860*/  @P0 BRA `(.L_x_184) ;  /* 0x0000000000040947 */ /* 0x001fea0003800000 */
[----:B------:R-:W-:Y:S01]  /*9870*/  BPT.TRAP 0x1 ;  /* 0x000000040000795c */ /* 0x000fe20000300000 */
.L_x_184:
[----:B------:R-:W-:-:S13]  /*9880*/  ISETP.NE.AND P0, PT, R32, RZ, PT ;  /* 0x000000ff2000720c */ /* 0x000fda0003f05270 */
[----:B------:R-:W-:Y:S05]  /*9890*/  @P0 BRA `(.L_x_185) ;  /* 0x0000000000040947 */ /* 0x000fea0003800000 */
[----:B------:R-:W-:Y:S01]  /*98a0*/  BPT.TRAP 0x1 ;  /* 0x000000040000795c */ /* 0x000fe20000300000 */
.L_x_185:
[--C-:B------:R-:W-:Y:S01]  /*98b0*/  IMAD R4, R5, 0x8000, R22.reuse ;  /* 0x0000800005047824 */ /* 0x100fe200078e0216 */
[----:B------:R-:W-:Y:S01]  /*98c0*/  R2UR UR25, R7 ;  /* 0x00000000071972ca */ /* 0x000fe200000e0000 */
[----:B------:R-:W-:Y:S01]  /*98d0*/  VIADD R0, R0, 0xffffffff ;  /* 0xffffffff00007836 */ /* 0x000fe20000000000 */
[----:B------:R-:W-:Y:S01]  /*98e0*/  R2UR UR27, R8 ;  /* 0x00000000081b72ca */ /* 0x000fe200000e0000 */
[----:B------:R-:W-:Y:S01]  /*98f0*/  UIADD3 UR4, UP0, UR36, 0xf0, URZ ;  /* 0x000000f024047890 */ /* 0x000fe2000ff1e03f */
[----:B------:R-:W-:Y:S01]  /*9900*/  R2UR UR16, R4 ;  /* 0x00000000041072ca */ /* 0x000fe200000e0000 */
[----:B------:R-:W-:Y:S01]  /*9910*/  IMAD R4, R5, 0x2000, R22 ;  /* 0x0000200005047824 */ /* 0x000fe200078e0216 */
[----:B------:R-:W-:Y:S01]  /*9920*/  R2UR UR28, R29 ;  /* 0x000000001d1c72ca */ /* 0x000fe200000e0000 */
[----:B------:R-:W-:Y:S01]  /*9930*/  UIADD3 UR14, UP1, UR36, 0x1f0, URZ ;  /* 0x000001f0240e7890 */ /* 0x000fe2000ff3e03f */
[----:B------:R-:W-:Y:S01]  /*9940*/  R2UR UR26, R31 ;  /* 0x000000001f1a72ca */ /* 0x000fe200000e0000 */
[----:B------:R-:W-:Y:S01]  /*9950*/  UIADD3.X UR5, URZ, UR37, URZ, UP0, !UPT ;  /* 0x000000253f057290 */ /* 0x000fe200087fe43f */
[----:B------:R-:W-:Y:S01]  /*9960*/  R2UR UR8, R4 ;  /* 0x00000000040872ca */ /* 0x000fe200000e0000 */
[----:B------:R-:W-:Y:S01]  /*9970*/  VIADD R5, R5, 0x1 ;  /* 0x0000000105057836 */ /* 0x000fe20000000000 */
[----:B------:R-:W-:Y:S01]  /*9980*/  R2UR UR18, R9 ;  /* 0x00000000091272ca */ /* 0x000fe200000e0000 */
[----:B------:R-:W-:Y:S01]  /*9990*/  UIADD3.X UR15, URZ, UR37, URZ, UP1, !UPT ;  /* 0x000000253f0f7290 */ /* 0x000fe20008ffe43f */
[----:B------:R-:W-:Y:S01]  /*99a0*/  R2UR UR11, R30 ;  /* 0x000000001e0b72ca */ /* 0x000fe200000e0000 */
[----:B------:R-:W-:Y:S01]  /*99b0*/  UMOV UR6, 0x0 ;  /* 0x0000000000067882 */ /* 0x000fe20000000000 */
[----:B------:R-:W-:Y:S01]  /*99c0*/  ISETP.GT.AND P1, PT, R0, 0x1, PT ;  /* 0x000000010000780c */ /* 0x000fe20003f24270 */
[----:B------:R-:W-:Y:S01]  /*99d0*/  UIADD3 UR24, UR16, 0x800, URZ ;  /* 0x0000080010187890 */ /* 0x000fe2000fffe03f */
[----:B------:R-:W-:Y:S01]  /*99e0*/  ISETP.NE.AND P0, PT, R5, 0x5, PT ;  /* 0x000000050500780c */ /* 0x000fe20003f05270 */
[----:B------:R-:W-:Y:S01]  /*99f0*/  UIADD3 UR16, UR16, 0x4800, URZ ;  /* 0x0000480010107890 */ /* 0x000fe2000fffe03f */
[----:B------:R-:W-:Y:S01]  /*9a00*/  VIADD R8, R8, 0x80 ;  /* 0x0000008008087836 */ /* 0x000fe20000000000 */
[----:B------:R-:W-:Y:S01]  /*9a10*/  UMOV UR7, 0x10000000 ;  /* 0x1000000000077882 */ /* 0x000fe20000000000 */
[----:B------:R-:W-:Y:S01]  /*9a20*/  UMOV UR17, UR25 ;  /* 0x0000001900117c82 */ /* 0x000fe20008000000 */
[----:B------:R-:W-:Y:S01]  /*9a30*/  UIADD3 UR8, UR8, 0x28800, URZ ;  /* 0x0002880008087890 */ /* 0x000fe2000fffe03f */
[----:B------:R-:W-:Y:S01]  /*9a40*/  SEL R4, RZ, 0x1, P0 ;  /* 0x00000001ff047807 */ /* 0x000fe20000000000 */
[----:B------:R-:W-:Y:S01]  /*9a50*/  UMOV UR19, UR27 ;  /* 0x0000001b00137c82 */ /* 0x000fe20008000000 */
[----:B------:R-:W-:Y:S01]  /*9a60*/  UMOV UR20, UR28 ;  /* 0x0000001c00147c82 */ /* 0x000fe20008000000 */
[----:B------:R0:W-:Y:S01]  /*9a70*/  UTMALDG.3D [UR24], [UR4], desc[UR6] ;  /* 0x00000618040075b4 */ /* 0x0001e20008011000 */
[----:B------:R-:W-:Y:S01]  /*9a80*/  UMOV UR9, UR25 ;  /* 0x0000001900097c82 */ /* 0x000fe20008000000 */
[----:B------:R-:W-:Y:S01]  /*9a90*/  UMOV UR10, UR27 ;  /* 0x0000001b000a7c82 */ /* 0x000fe20008000000 */
[----:B------:R-:W-:Y:S01]  /*9aa0*/  UMOV UR12, UR28 ;  /* 0x0000001c000c7c82 */ /* 0x000fe20008000000 */
[----:B------:R-:W-:-:S02]  /*9ab0*/  LOP3.LUT R3, R3, R4, RZ, 0x3c, !PT ;  /* 0x0000000403037212 */ /* 0x000fc400078e3cff */
[----:B------:R-:W-:Y:S01]  /*9ac0*/  SEL R5, R5, RZ, P0 ;  /* 0x000000ff05057207 */ /* 0x000fe20000000000 */
[----:B------:R0:W-:Y:S01]  /*9ad0*/  UTMALDG.3D [UR16], [UR4], desc[UR6] ;  /* 0x00000610040075b4 */ /* 0x0001e20008011000 */
[----:B------:R0:W-:Y:S02]  /*9ae0*/  UTMALDG.3D [UR8], [UR14], desc[UR6] ;  /* 0x000006080e0075b4 */ /* 0x0001e40008011000 */
[----:B0-----:R-:W-:Y:S05]  /*9af0*/  @P1 BRA `(.L_x_186) ;  /* 0xfffffffc00301947 */ /* 0x001fea000383ffff */
.L_x_180:
[----:B------:R-:W-:Y:S05]  /*9b00*/  BSYNC B6 ;  /* 0x0000000000067941 */ /* 0x000fea0003800000 */
.L_x_179:
[----:B------:R-:W-:Y:S01]  /*9b10*/  LOP3.LUT P1, RZ, R24, 0xff, RZ, 0xc0, !PT ;  /* 0x000000ff18ff7812 */ /* 0x000fe2000782c0ff */
[----:B------:R-:W-:Y:S01]  /*9b20*/  IMAD.IADD R3, R25, 0x1, R28 ;  /* 0x0000000119037824 */ /* 0x000fe200078e021c */
[----:B------:R-:W-:Y:S01]  /*9b30*/  IADD3 R16, P2, R16, UR38, RZ ;  /* 0x0000002610107c10 */ /* 0x000fe2000ff5e0ff */
[----:B------:R-:W-:Y:S01]  /*9b40*/  ULDC.64 UR4, c[0x0][0x650] ;  /* 0x0001940000047ab9 */ /* 0x000fe20000000a00 */
[----:B------:R-:W-:Y:S01]  /*9b50*/  BSSY B0, `(.L_x_187) ;  /* 0x000006a000007945 */ /* 0x000fe20003800000 */
[----:B------:R-:W-:Y:S01]  /*9b60*/  IMAD.MOV.U32 R31, RZ, RZ, -0x1 ;  /* 0xffffffffff1f7424 */ /* 0x000fe200078e00ff */
[----:B------:R-:W-:Y:S01]  /*9b70*/  ISETP.GT.U32.AND P0, PT, R3, 0x4, PT ;  /* 0x000000040300780c */ /* 0x000fe20003f04070 */
[----:B------:R-:W-:Y:S01]  /*9b80*/  IMAD.MOV.U32 R30, RZ, RZ, -0x1 ;  /* 0xffffffffff1e7424 */ /* 0x000fe200078e00ff */
[----:B------:R-:W-:Y:S01]  /*9b90*/  IADD3.X R17, R17, UR43, RZ, P2, !PT ;  /* 0x0000002b11117c10 */ /* 0x000fe200097fe4ff */
[----:B------:R-:W-:Y:S01]  /*9ba0*/  IMAD.MOV.U32 R29, RZ, RZ, -0x1 ;  /* 0xffffffffff1d7424 */ /* 0x000fe200078e00ff */
[----:B------:R-:W-:-:S02]  /*9bb0*/  ISETP.LT.U32.AND P0, PT, R25, 0x5, P0 ;  /* 0x000000051900780c */ /* 0x000fc40000701070 */
[----:B------:R-:W-:Y:S01]  /*9bc0*/  PRMT R24, RZ, 0x7610, R24 ;  /* 0x00007610ff187816 */ /* 0x000fe20000000018 */
[----:B------:R-:W0:Y:S01]  /*9bd0*/  @P1 S2R R5, SR_CgaCtaId ;  /* 0x0000000000051919 */ /* 0x000e220000008800 */
[----:B------:R-:W-:-:S04]  /*9be0*/  @P1 MOV R0, 0x400 ;  /* 0x0000040000001802 */ /* 0x000fc80000000f00 */
[----:B0-----:R-:W-:Y:S01]  /*9bf0*/  @P1 LEA R0, R5, R0, 0x18 ;  /* 0x0000000005001211 */ /* 0x001fe200078ec0ff */
[----:B------:R-:W-:-:S03]  /*9c00*/  IMAD.WIDE.U32 R4, R3, -0x33333333, RZ ;  /* 0xcccccccd03047825 */ /* 0x000fc600078e00ff */
[----:B------:R0:W-:Y:S01]  /*9c10*/  @P1 SYNCS.ARRIVE.TRANS64.A1T0 RZ, [R0+URZ+0x68], RZ ;  /* 0x000068ff00ff19a7 */ /* 0x0001e2000810003f */
[----:B------:R-:W-:Y:S02]  /*9c20*/  ISETP.GE.U32.AND P1, PT, R25, 0x5, PT ;  /* 0x000000051900780c */ /* 0x000fe40003f26070 */
[----:B------:R-:W-:Y:S02]  /*9c30*/  SHF.R.U32.HI R4, RZ, 0x2, R5 ;  /* 0x00000002ff047819 */ /* 0x000fe40000011605 */
[----:B0-----:R-:W-:-:S03]  /*9c40*/  SEL R0, RZ, 0x1, !P0 ;  /* 0x00000001ff007807 */ /* 0x001fc60004000000 */
[----:B------:R-:W-:Y:S01]  /*9c50*/  IMAD R28, R4, -0x5, R3 ;  /* 0xfffffffb041c7824 */ /* 0x000fe200078e0203 */
[----:B------:R-:W-:Y:S02]  /*9c60*/  ISETP.GE.U32.AND P0, PT, R16, UR4, PT ;  /* 0x0000000410007c0c */ /* 0x000fe4000bf06070 */
[----:B------:R-:W-:Y:S02]  /*9c70*/  LOP3.LUT R27, R27, R0, RZ, 0x3c, !PT ;  /* 0x000000001b1b7212 */ /* 0x000fe400078e3cff */
[----:B------:R-:W-:Y:S02]  /*9c80*/  ISETP.GE.U32.AND.EX P0, PT, R17, UR5, PT, P0 ;  /* 0x0000000511007c0c */ /* 0x000fe4000bf06100 */
[----:B------:R-:W-:Y:S02]  /*9c90*/  @P1 LOP3.LUT R27, R27, 0x1, R4, 0x78, !PT ;  /* 0x000000011b1b1812 */ /* 0x000fe400078e7804 */
[----:B------:R-:W-:-:S09]  /*9ca0*/  PRMT R0, RZ, 0x7610, R0 ;  /* 0x00007610ff007816 */ /* 0x000fd20000000000 */
[----:B------:R-:W-:Y:S05]  /*9cb0*/  @P0 BRA `(.L_x_188) ;  /* 0x00000004004c0947 */ /* 0x000fea0003800000 */
[----:B------:R-:W-:Y:S01]  /*9cc0*/  ULDC.64 UR4, c[0x0][0x628] ;  /* 0x00018a0000047ab9 */ /* 0x000fe20000000a00 */
[----:B------:R-:W0:Y:S01]  /*9cd0*/  S2R R10, SR_CTAID.X ;  /* 0x00000000000a7919 */ /* 0x000e220000002500 */
[----:B------:R-:W-:Y:S01]  /*9ce0*/  ISETP.NE.U32.AND P0, PT, RZ, UR4, PT ;  /* 0x00000004ff007c0c */ /* 0x000fe2000bf05070 */
[----:B------:R-:W-:Y:S01]  /*9cf0*/  ULDC UR7, c[0x0][0x630] ;  /* 0x00018c0000077ab9 */ /* 0x000fe20000000800 */
[----:B------:R-:W-:Y:S01]  /*9d00*/  IMAD.MOV.U32 R4, RZ, RZ, R16 ;  /* 0x000000ffff047224 */ /* 0x000fe200078e0010 */
[----:B------:R-:W1:Y:S01]  /*9d10*/  S2R R0, SR_CTAID.Y ;  /* 0x0000000000007919 */ /* 0x000e620000002600 */
[----:B------:R-:W-:Y:S01]  /*9d20*/  ISETP.NE.AND.EX P0, PT, RZ, UR5, PT, P0 ;  /* 0x00000005ff007c0c */ /* 0x000fe2000bf05300 */
[----:B------:R-:W-:-:S12]  /*9d30*/  IMAD.MOV.U32 R5, RZ, RZ, R17 ;  /* 0x000000ffff057224 */ /* 0x000fd800078e0011 */
[----:B------:R-:W-:Y:S05]  /*9d40*/  @!P0 BRA `(.L_x_189) ;  /* 0x0000000000288947 */ /* 0x000fea0003800000 */
[----:B------:R-:W-:Y:S02]  /*9d50*/  ULDC UR6, c[0x0][0x634] ;  /* 0x00018d0000067ab9 */ /* 0x000fe40000000800 */
[----:B------:R-:W-:-:S05]  /*9d60*/  IADD3 R9, P0, R16, UR6, RZ ;  /* 0x0000000610097c10 */ /* 0x000fca000ff1e0ff */
[----:B------:R-:W-:-:S04]  /*9d70*/  IMAD.X R3, RZ, RZ, R17, P0 ;  /* 0x000000ffff037224 */ /* 0x000fc800000e0611 */
[----:B------:R-:W-:-:S04]  /*9d80*/  IMAD.WIDE.U32 R6, R3, UR4, RZ ;  /* 0x0000000403067c25 */ /* 0x000fc8000f8e00ff */
[----:B------:R-:W-:-:S04]  /*9d90*/  IMAD.WIDE.U32 R6, P0, R9, UR5, R6 ;  /* 0x0000000509067c25 */ /* 0x000fc8000f800006 */
[----:B------:R-:W-:-:S04]  /*9da0*/  IMAD.WIDE.U32 R8, R9, UR4, RZ ;  /* 0x0000000409087c25 */ /* 0x000fc8000f8e00ff */
[----:B------:R-:W-:Y:S01]  /*9db0*/  IMAD.X R5, RZ, RZ, RZ, P0 ;  /* 0x000000ffff057224 */ /* 0x000fe200000e06ff */
[----:B------:R-:W-:Y:S01]  /*9dc0*/  IADD3 RZ, P0, R9, R6, RZ ;  /* 0x0000000609ff7210 */ /* 0x000fe20007f1e0ff */
[----:B------:R-:W-:-:S04]  /*9dd0*/  IMAD.MOV.U32 R4, RZ, RZ, R7 ;  /* 0x000000ffff047224 */ /* 0x000fc800078e0007 */
[----:B------:R-:W-:-:S08]  /*9de0*/  IMAD.WIDE.U32.X R4, R3, UR5, R4, P0 ;  /* 0x0000000503047c25 */ /* 0x000fd000080e0404 */
.L_x_189:
[--C-:B------:R-:W-:Y:S01]  /*9df0*/  SHF.R.U64 R29, R4, UR7, R5.reuse ;  /* 0x00000007041d7c19 */ /* 0x100fe20008001205 */
[----:B------:R-:W-:Y:S01]  /*9e00*/  ULDC.64 UR4, c[0x0][0x620] ;  /* 0x0001880000047ab9 */ /* 0x000fe20000000a00 */
[----:B------:R-:W-:Y:S01]  /*9e10*/  SHF.R.U32.HI R3, RZ, UR7, R5 ;  /* 0x00000007ff037c19 */ /* 0x000fe20008011605 */
[----:B------:R-:W2:Y:S01]  /*9e20*/  LDC R15, c[0x0][0x144] ;  /* 0x00005100ff0f7b82 */ /* 0x000ea20000000800 */
[----:B------:R-:W-:Y:S01]  /*9e30*/  IADD3 R6, P0, RZ, -R29, RZ ;  /* 0x8000001dff067210 */ /* 0x000fe20007f1e0ff */
[----:B------:R-:W-:Y:S01]  /*9e40*/  ULDC.64 UR8, c[0x0][0x640] ;  /* 0x0001900000087ab9 */ /* 0x000fe20000000a00 */
[----:B0-----:R-:W-:Y:S01]  /*9e50*/  I2FP.F32.U32 R7, R10 ;  /* 0x0000000a00077245 */ /* 0x001fe20000201000 */
[----:B------:R-:W-:Y:S02]  /*9e60*/  ULDC UR6, c[0x0][0x608] ;  /* 0x0001820000067ab9 */ /* 0x000fe40000000800 */
[----:B------:R-:W-:Y:S01]  /*9e70*/  IMAD.X R3, RZ, RZ, ~R3, P0 ;  /* 0x000000ffff037224 */ /* 0x000fe200000e0e03 */
[----:B------:R-:W-:Y:S01]  /*9e80*/  ISETP.NE.U32.AND P0, PT, RZ, UR8, PT ;  /* 0x00000008ff007c0c */ /* 0x000fe2000bf05070 */
[----:B------:R-:W-:Y:S01]  /*9e90*/  IMAD.WIDE.U32 R4, R6, UR4, R16 ;  /* 0x0000000406047c25 */ /* 0x000fe2000f8e0010 */
[----:B------:R-:W0:Y:S02]  /*9ea0*/  LDC R9, c[0x0][0x148] ;  /* 0x00005200ff097b82 */ /* 0x000e240000000800 */
[----:B------:R-:W-:Y:S01]  /*9eb0*/  ISETP.NE.AND.EX P0, PT, RZ, UR9, PT, P0 ;  /* 0x00000009ff007c0c */ /* 0x000fe2000bf05300 */
[----:B------:R-:W-:Y:S01]  /*9ec0*/  IMAD R3, R3, UR4, RZ ;  /* 0x0000000403037c24 */ /* 0x000fe2000f8e02ff */
[----:B------:R-:W-:-:S02]  /*9ed0*/  ULDC UR4, c[0x0][0x150] ;  /* 0x0000540000047ab9 */ /* 0x000fc40000000800 */
[----:B------:R-:W-:Y:S01]  /*9ee0*/  FMUL R7, R7, UR4 ;  /* 0x0000000407077c20 */ /* 0x000fe20008400000 */
[----:B------:R-:W-:Y:S01]  /*9ef0*/  IMAD R3, R6, UR5, R3 ;  /* 0x0000000506037c24 */ /* 0x000fe2000f8e0203 */
[----:B------:R-:W-:Y:S01]  /*9f00*/  ULDC UR4, c[0x0][0x618] ;  /* 0x0001860000047ab9 */ /* 0x000fe20000000800 */
[----:B------:R-:W-:Y:S02]  /*9f10*/  ULDC UR5, c[0x0][0x154] ;  /* 0x0000550000057ab9 */ /* 0x000fe40000000800 */
[----:B------:R-:W-:Y:S01]  /*9f20*/  IMAD.IADD R5, R5, 0x1, R3 ;  /* 0x0000000105057824 */ /* 0x000fe200078e0203 */
[----:B------:R-:W3:Y:S04]  /*9f30*/  F2I.U32.TRUNC.NTZ R7, R7 ;  /* 0x0000000700077305 */ /* 0x000ee8000020f000 */
[----:B------:R-:W-:-:S02]  /*9f40*/  SHF.R.U64 R3, R4, UR4, R5 ;  /* 0x0000000404037c19 */ /* 0x000fc40008001205 */
[----:B-1----:R-:W-:-:S05]  /*9f50*/  I2FP.F32.U32 R4, R0 ;  /* 0x0000000000047245 */ /* 0x002fca0000201000 */
[----:B------:R-:W-:Y:S01]  /*9f60*/  FMUL R12, R4, UR5 ;  /* 0x00000005040c7c20 */ /* 0x000fe20008400000 */
[----:B------:R-:W-:Y:S01]  /*9f70*/  SHF.R.U32.HI R4, RZ, UR4, R5 ;  /* 0x00000004ff047c19 */ /* 0x000fe20008011605 */
[----:B------:R-:W-:Y:S01]  /*9f80*/  ULDC UR4, c[0x0][0x658] ;  /* 0x0001960000047ab9 */ /* 0x000fe20000000800 */
[----:B---3--:R-:W-:Y:S02]  /*9f90*/  IMAD.MOV R7, RZ, RZ, -R7 ;  /* 0x000000ffff077224 */ /* 0x008fe400078e0a07 */
[--C-:B------:R-:W-:Y:S01]  /*9fa0*/  SHF.R.U64 R11, R3, UR6, R4.reuse ;  /* 0x00000006030b7c19 */ /* 0x100fe20008001204 */
[----:B------:R-:W1:Y:S01]  /*9fb0*/  F2I.U32.TRUNC.NTZ R12, R12 ;  /* 0x0000000c000c7305 */ /* 0x000e62000020f000 */
[----:B------:R-:W-:Y:S01]  /*9fc0*/  SHF.R.U32.HI R4, RZ, UR6, R4 ;  /* 0x00000006ff047c19 */ /* 0x000fe20008011604 */
[----:B--2---:R-:W-:-:S03]  /*9fd0*/  IMAD R10, R15, R7, R10 ;  /* 0x000000070f0a7224 */ /* 0x004fc600078e020a */
[--C-:B------:R-:W-:Y:S02]  /*9fe0*/  SHF.R.U64 R8, R11, UR4, R4.reuse ;  /* 0x000000040b087c19 */ /* 0x100fe40008001204 */
[----:B------:R-:W-:-:S03]  /*9ff0*/  SHF.R.U32.HI R13, RZ, UR4, R4 ;  /* 0x00000004ff0d7c19 */ /* 0x000fc60008011604 */
[----:B------:R-:W-:Y:S02]  /*a000*/  IMAD.MOV.U32 R4, RZ, RZ, R8 ;  /* 0x000000ffff047224 */ /* 0x000fe400078e0008 */
[----:B------:R-:W-:Y:S01]  /*a010*/  IMAD.MOV.U32 R5, RZ, RZ, R13 ;  /* 0x000000ffff057224 */ /* 0x000fe200078e000d */
[----:B01----:R-:W-:Y:S06]  /*a020*/  @!P0 BRA `(.L_x_190) ;  /* 0x0000000000288947 */ /* 0x003fec0003800000 */
[----:B------:R-:W-:Y:S02]  /*a030*/  ULDC UR4, c[0x0][0x64c] ;  /* 0x0001930000047ab9 */ /* 0x000fe40000000800 */
[----:B------:R-:W-:-:S05]  /*a040*/  IADD3 R5, P0, R8, UR4, RZ ;  /* 0x0000000408057c10 */ /* 0x000fca000ff1e0ff */
[----:B------:R-:W-:-:S04]  /*a050*/  IMAD.X R13, RZ, RZ, R13, P0 ;  /* 0x000000ffff0d7224 */ /* 0x000fc800000e060d */
[----:B------:R-:W-:-:S04]  /*a060*/  IMAD.WIDE.U32 R6, R13, UR8, RZ ;  /* 0x000000080d067c25 */ /* 0x000fc8000f8e00ff */
[----:B------:R-:W-:-:S04]  /*a070*/  IMAD.WIDE.U32 R6, P0, R5, UR9, R6 ;  /* 0x0000000905067c25 */ /* 0x000fc8000f800006 */
[----:B------:R-:W-:-:S04]  /*a080*/  IMAD.WIDE.U32 R4, R5, UR8, RZ ;  /* 0x0000000805047c25 */ /* 0x000fc8000f8e00ff */
[----:B------:R-:W-:Y:S01]  /*a090*/  IMAD.MOV.U32 R4, RZ, RZ, R7 ;  /* 0x000000ffff047224 */ /* 0x000fe200078e0007 */
[----:B------:R-:W-:Y:S01]  /*a0a0*/  IADD3 RZ, P1, R5, R6, RZ ;  /* 0x0000000605ff7210 */ /* 0x000fe20007f3e0ff */
[----:B------:R-:W-:-:S04]  /*a0b0*/  IMAD.X R5, RZ, RZ, RZ, P0 ;  /* 0x000000ffff057224 */ /* 0x000fc800000e06ff */
[----:B------:R-:W-:-:S08]  /*a0c0*/  IMAD.WIDE.U32.X R4, R13, UR9, R4, P1 ;  /* 0x000000090d047c25 */ /* 0x000fd000088e0404 */
.L_x_190:
[----:B------:R-:W-:Y:S01]  /*a0d0*/  ISETP.NE.AND P0, PT, R2, 0x1, PT ;  /* 0x000000010200780c */ /* 0x000fe20003f05270 */
[----:B------:R-:W-:Y:S01]  /*a0e0*/  ULDC UR4, c[0x0][0x648] ;  /* 0x0001920000047ab9 */ /* 0x000fe20000000800 */
[----:B------:R-:W-:Y:S01]  /*a0f0*/  LOP3.LUT R11, R11, UR42, RZ, 0xc0, !PT ;  /* 0x0000002a0b0b7c12 */ /* 0x000fe2000f8ec0ff */
[----:B------:R-:W-:Y:S01]  /*a100*/  IMAD.MOV R12, RZ, RZ, -R12 ;  /* 0x000000ffff0c7224 */ /* 0x000fe200078e0a0c */
[----:B------:R-:W-:Y:S01]  /*a110*/  SHF.R.U64 R4, R4, UR4, R5 ;  /* 0x0000000404047c19 */ /* 0x000fe20008001205 */
[----:B------:R-:W-:Y:S01]  /*a120*/  ULDC UR4, c[0x0][0x638] ;  /* 0x00018e0000047ab9 */ /* 0x000fe20000000800 */
[----:B------:R-:W-:Y:S01]  /*a130*/  LOP3.LUT R31, R3, UR40, RZ, 0xc0, !PT ;  /* 0x00000028031f7c12 */ /* 0x000fe2000f8ec0ff */
[----:B------:R-:W-:Y:S02]  /*a140*/  ULDC UR5, c[0x0][0x610] ;  /* 0x0001840000057ab9 */ /* 0x000fe40000000800 */
[----:B------:R-:W-:Y:S02]  /*a150*/  IMAD.MOV R5, RZ, RZ, -R4 ;  /* 0x000000ffff057224 */ /* 0x000fe400078e0a04 */
[----:B------:R-:W-:-:S02]  /*a160*/  IMAD R11, R4, UR41, R11 ;  /* 0x00000029040b7c24 */ /* 0x000fc4000f8e020b */
[----:B------:R-:W-:Y:S02]  /*a170*/  @P0 IMAD R10, R9, R12, R0 ;  /* 0x0000000c090a0224 */ /* 0x000fe400078e0200 */
[----:B------:R-:W-:Y:S01]  /*a180*/  IMAD R8, R5, UR4, R8 ;  /* 0x0000000405087c24 */ /* 0x000fe2000f8e0208 */
[----:B------:R-:W-:Y:S01]  /*a190*/  ULDC UR4, c[0x0][0x600] ;  /* 0x0001800000047ab9 */ /* 0x000fe20000000800 */
[----:B------:R-:W-:Y:S02]  /*a1a0*/  IMAD R10, R11, UR5, R10 ;  /* 0x000000050b0a7c24 */ /* 0x000fe4000f8e020a */
[----:B------:R-:W-:Y:S02]  /*a1b0*/  IMAD R31, R8, UR4, R31 ;  /* 0x00000004081f7c24 */ /* 0x000fe4000f8e021f */
[----:B------:R-:W-:-:S03]  /*a1c0*/  IMAD.MOV.U32 R0, RZ, RZ, 0x1 ;  /* 0x00000001ff007424 */ /* 0x000fc600078e00ff */
[----:B------:R-:W-:Y:S02]  /*a1d0*/  SEL R30, R31, R10, !P0 ;  /* 0x0000000a1f1e7207 */ /* 0x000fe40004000000 */
[----:B------:R-:W-:-:S07]  /*a1e0*/  SEL R31, R10, R31, !P0 ;  /* 0x0000001f0a1f7207 */ /* 0x000fce0004000000 */
.L_x_188:
[----:B------:R-:W-:Y:S05]  /*a1f0*/  BSYNC B0 ;  /* 0x0000000000007941 */ /* 0x000fea0003800000 */
.L_x_187:
[----:B------:R-:W-:-:S13]  /*a200*/  LOP3.LUT P0, RZ, R0, 0xff, RZ, 0xc0, !PT ;  /* 0x000000ff00ff7812 */ /* 0x000fda000780c0ff */
[----:B------:R-:W-:Y:S05]  /*a210*/  @P0 BRA `(.L_x_191) ;  /* 0xfffffff000880947 */ /* 0x000fea000383ffff */
[----:B------:R-:W-:Y:S05]  /*a220*/  BSYNC B7 ;  /* 0x0000000000077941 */ /* 0x000fea0003800000 */
.L_x_177:
[----:B------:R-:W-:-:S03]  /*a230*/  UMOV UR4, 0xffffffff ;  /* 0xffffffff00047882 */ /* 0x000fc60000000000 */
[----:B------:R-:W-:Y:S05]  /*a240*/  BRA.DIV UR4, `(.L_x_192) ;  /* 0x0000000604687947 */ /* 0x000fea000b800000 */
[----:B------:R-:W-:-:S13]  /*a250*/  ELECT P6, URZ, PT ;  /* 0x00000000003f782f */ /* 0x000fda00038c0000 */
.L_x_209:
[----:B------:R-:W-:Y:S04]  /*a260*/  BSSY B0, `(.L_x_193) ;  /* 0x0000034000007945 */ /* 0x000fe80003800000 */
[----:B------:R-:W-:Y:S05]  /*a270*/  @!P6 BRA `(.L_x_194) ;  /* 0x0000000000c8e947 */ /* 0x000fea0003800000 */
[----:B------:R-:W-:-:S04]  /*a280*/  LOP3.LUT R19, R19, 0x2, RZ, 0xfc, !PT ;  /* 0x0000000213137812 */ /* 0x000fc800078efcff */
[----:B------:R-:W-:-:S13]  /*a290*/  ISETP.NE.AND P0, PT, R19, 0x3, PT ;  /* 0x000000031300780c */ /* 0x000fda0003f05270 */
[----:B------:R-:W-:Y:S05]  /*a2a0*/  @!P0 BRA `(.L_x_195) ;  /* 0x0000000000048947 */ /* 0x000fea0003800000 */
[----:B------:R-:W-:Y:S01]  /*a2b0*/  BPT.TRAP 0x1 ;  /* 0x000000040000795c */ /* 0x000fe20000300000 */
.L_x_195:
[----:B------:R-:W0:Y:S01]  /*a2c0*/  S2R R3, SR_CgaCtaId ;  /* 0x0000000000037919 */ /* 0x000e220000008800 */
[----:B------:R-:W-:Y:S02]  /*a2d0*/  MOV R0, 0x400 ;  /* 0x0000040000007802 */ /* 0x000fe40000000f00 */
[----:B------:R-:W-:Y:S02]  /*a2e0*/  SHF.L.U32 R2, R27, 0x1f, RZ ;  /* 0x0000001f1b027819 */ /* 0x000fe400000006ff */
[----:B0-----:R-:W-:-:S05]  /*a2f0*/  LEA R3, R3, R0, 0x18 ;  /* 0x0000000003037211 */ /* 0x001fca00078ec0ff */
[----:B------:R-:W-:-:S04]  /*a300*/  VIADD R3, R3, 0x28 ;  /* 0x0000002803037836 */ /* 0x000fc80000000000 */
[C---:B------:R-:W-:Y:S02]  /*a310*/  IMAD R5, R28.reuse, 0x8, R3 ;  /* 0x000000081c057824 */ /* 0x040fe400078e0203 */
[----:B------:R-:W-:Y:S02]  /*a320*/  VIADD R28, R28, 0x1 ;  /* 0x000000011c1c7836 */ /* 0x000fe40000000000 */
[----:B------:R-:W0:Y:S03]  /*a330*/  SYNCS.PHASECHK.TRANS64.TRYWAIT P0, [R5+URZ], R2 ;  /* 0x00000002050075a7 */ /* 0x000e26000800017f */
[----:B------:R-:W-:-:S04]  /*a340*/  ISETP.NE.AND P1, PT, R28, 0x5, PT ;  /* 0x000000051c00780c */ /* 0x000fc80003f25270 */
[----:B------:R-:W-:Y:S02]  /*a350*/  SEL R0, RZ, 0x1, P1 ;  /* 0x00000001ff007807 */ /* 0x000fe40000800000 */
[----:B------:R-:W-:Y:S02]  /*a360*/  SEL R28, R28, RZ, P1 ;  /* 0x000000ff1c1c7207 */ /* 0x000fe40000800000 */
[----:B------:R-:W-:-:S03]  /*a370*/  LOP3.LUT R27, R27, R0, RZ, 0x3c, !PT ;  /* 0x000000001b1b7212 */ /* 0x000fc600078e3cff */
[----:B------:R-:W-:Y:S01]  /*a380*/  IMAD R7, R28, 0x8, R3 ;  /* 0x000000081c077824 */ /* 0x000fe200078e0203 */
[----:B------:R-:W-:Y:S01]  /*a390*/  SHF.L.U32 R4, R27, 0x1f, RZ ;  /* 0x0000001f1b047819 */ /* 0x000fe200000006ff */
[----:B0-----:R-:W-:Y:S06]  /*a3a0*/  @!P0 BRA `(.L_x_196) ;  /* 0x0000000400308947 */ /* 0x001fec0003800000 */
.L_x_210:
[----:B------:R-:W1:Y:S01]  /*a3b0*/  SYNCS.PHASECHK.TRANS64.TRYWAIT P0, [R7+URZ], R4 ;  /* 0x00000004070075a7 */ /* 0x000e62000800017f */
[----:B------:R-:W-:-:S05]  /*a3c0*/  VIADD R0, R28, 0x1 ;  /* 0x000000011c007836 */ /* 0x000fca0000000000 */
[----:B------:R-:W-:-:S04]  /*a3d0*/  ISETP.NE.AND P1, PT, R0, 0x5, PT ;  /* 0x000000050000780c */ /* 0x000fc80003f25270 */
[----:B0-----:R-:W-:Y:S02]  /*a3e0*/  SEL R2, RZ, 0x1, P1 ;  /* 0x00000001ff027807 */ /* 0x001fe40000800000 */
[----:B------:R-:W-:Y:S02]  /*a3f0*/  SEL R0, R0, RZ, P1 ;  /* 0x000000ff00007207 */ /* 0x000fe40000800000 */
[----:B------:R-:W-:-:S03]  /*a400*/  LOP3.LUT R27, R27, R2, RZ, 0x3c, !PT ;  /* 0x000000021b1b7212 */ /* 0x000fc600078e3cff */
[----:B------:R-:W-:Y:S01]  /*a410*/  IMAD R6, R0, 0x8, R3 ;  /* 0x0000000800067824 */ /* 0x000fe200078e0203 */
[----:B------:R-:W-:Y:S01]  /*a420*/  SHF.L.U32 R5, R27, 0x1f, RZ ;  /* 0x0000001f1b057819 */ /* 0x000fe200000006ff */
[----:B-1----:R-:W-:Y:S06]  /*a430*/  @!P0 BRA `(.L_x_197) ;  /* 0x0000000400208947 */ /* 0x002fec0003800000 */
.L_x_211:
[----:B------:R-:W1:Y:S01]  /*a440*/  SYNCS.PHASECHK.TRANS64.TRYWAIT P0, [R6+URZ], R5 ;  /* 0x00000005060075a7 */ /* 0x000e62000800017f */
[----:B------:R-:W-:-:S05]  /*a450*/  VIADD R0, R0, 0x1 ;  /* 0x0000000100007836 */ /* 0x000fca0000000000 */
[----:B------:R-:W-:-:S04]  /*a460*/  ISETP.NE.AND P1, PT, R0, 0x5, PT ;  /* 0x000000050000780c */ /* 0x000fc80003f25270 */
[----:B------:R-:W-:Y:S02]  /*a470*/  SEL R2, RZ, 0x1, P1 ;  /* 0x00000001ff027807 */ /* 0x000fe40000800000 */
[----:B------:R-:W-:Y:S02]  /*a480*/  SEL R0, R0, RZ, P1 ;  /* 0x000000ff00007207 */ /* 0x000fe40000800000 */
[----:B------:R-:W-:-:S03]  /*a490*/  LOP3.LUT R27, R27, R2, RZ, 0x3c, !PT ;  /* 0x000000021b1b7212 */ /* 0x000fc600078e3cff */
[----:B0-----:R-:W-:Y:S01]  /*a4a0*/  IMAD R7, R0, 0x8, R3 ;  /* 0x0000000800077824 */ /* 0x001fe200078e0203 */
[----:B------:R-:W-:Y:S01]  /*a4b0*/  SHF.L.U32 R4, R27, 0x1f, RZ ;  /* 0x0000001f1b047819 */ /* 0x000fe200000006ff */
[----:B-1----:R-:W-:Y:S06]  /*a4c0*/  @!P0 BRA `(.L_x_198) ;  /* 0x0000000400108947 */ /* 0x002fec0003800000 */
.L_x_212:
[----:B------:R-:W1:Y:S01]  /*a4d0*/  SYNCS.PHASECHK.TRANS64.TRYWAIT P0, [R7+URZ], R4 ;  /* 0x00000004070075a7 */ /* 0x000e62000800017f */
[----:B------:R-:W-:-:S05]  /*a4e0*/  VIADD R0, R0, 0x1 ;  /* 0x0000000100007836 */ /* 0x000fca0000000000 */
[----:B------:R-:W-:-:S04]  /*a4f0*/  ISETP.NE.AND P1, PT, R0, 0x5, PT ;  /* 0x000000050000780c */ /* 0x000fc80003f25270 */
[----:B------:R-:W-:Y:S02]  /*a500*/  SEL R2, RZ, 0x1, P1 ;  /* 0x00000001ff027807 */ /* 0x000fe40000800000 */
[----:B------:R-:W-:Y:S02]  /*a510*/  SEL R0, R0, RZ, P1 ;  /* 0x000000ff00007207 */ /* 0x000fe40000800000 */
[----:B------:R-:W-:Y:S01]  /*a520*/  LOP3.LUT R2, R27, R2, RZ, 0x3c, !PT ;  /* 0x000000021b027212 */ /* 0x000fe200078e3cff */
[----:B-1----:R-:W-:Y:S06]  /*a530*/  @!P0 BRA `(.L_x_199) ;  /* 0x0000000400088947 */ /* 0x002fec0003800000 */
.L_x_213:
[----:B------:R-:W-:Y:S01]  /*a540*/  IMAD R3, R0, 0x8, R3 ;  /* 0x0000000800037824 */ /* 0x000fe200078e0203 */
[----:B------:R-:W-:-:S07]  /*a550*/  SHF.L.U32 R0, R2, 0x1f, RZ ;  /* 0x0000001f02007819 */ /* 0x000fce00000006ff */
.L_x_200:
[----:B--2---:R2:W3:Y:S02]  /*a560*/  SYNCS.PHASECHK.TRANS64.TRYWAIT P0, [R3+URZ], R0 ;  /* 0x00000000030075a7 */ /* 0x0044e4000800017f */
[----:B---3--:R-:W-:Y:S05]  /*a570*/  @!P0 NANOSLEEP.SYNCS 0x989680 ;  /* 0x009896800000895d */ /* 0x008fea0003900000 */
[----:B------:R-:W3:Y:S02]  /*a580*/  @!P0 SYNCS.PHASECHK.TRANS64 P0, [R3+URZ], R0 ;  /* 0x00000000030085a7 */ /* 0x000ee4000800007f */
[----:B---3--:R-:W-:Y:S05]  /*a590*/  @!P0 BRA `(.L_x_200) ;  /* 0xfffffffc00f08947 */ /* 0x008fea000383ffff */
.L_x_194:
[----:B------:R-:W-:Y:S05]  /*a5a0*/  BSYNC B0 ;  /* 0x0000000000007941 */ /* 0x000fea0003800000 */
.L_x_193:
[----:B------:R-:W-:Y:S05]  /*a5b0*/  EXIT ;  /* 0x000000000000794d */ /* 0x000fea0003800000 */
.L_x_16:
[----:B------:R-:W-:Y:S02]  /*a5c0*/  IMAD.MOV.U32 R12, RZ, RZ, RZ ;  /* 0x000000ffff0c7224 */ /* 0x000fe400078e00ff */
[----:B------:R-:W-:Y:S02]  /*a5d0*/  IMAD.MOV.U32 R11, RZ, RZ, 0x1f ;  /* 0x0000001fff0b7424 */ /* 0x000fe400078e00ff */
[----:B------:R-:W-:-:S07]  /*a5e0*/  IMAD.MOV.U32 R15, RZ, RZ, -0x1 ;  /* 0xffffffffff0f7424 */ /* 0x000fce00078e00ff */
[----:B012--5:R-:W-:Y:S05]  /*a5f0*/  WARPSYNC.COLLECTIVE R15, `(.L_x_201) ;  /* 0x000000000f087348 */ /* 0x027fea0003c00000 */
[----:B------:R3:W4:Y:S02]  /*a600*/  SHFL.IDX P6, R14, R13, R12, R11 ;  /* 0x0000000c0d0e7389 */ /* 0x00072400000c000b */
[----:B012345:R-:W-:Y:S01]  /*a610*/  ENDCOLLECTIVE ;  /* 0x000000000000791b */ /* 0x03ffe20003800000 */
.L_x_201:
[----:B------:R-:W-:Y:S05]  /*a620*/  BRA `(.L_x_202) ;  /* 0xffffff6c00487947 */ /* 0x000fea000383ffff */
.L_x_20:
[----:B-1----:R1:W3:Y:S02]  /*a630*/  SYNCS.PHASECHK.TRANS64.TRYWAIT P1, [R4+URZ], R3 ;  /* 0x00000003040075a7 */ /* 0x0022e4000802017f */
[----:B---3--:R-:W-:Y:S05]  /*a640*/  @!P1 NANOSLEEP.SYNCS 0x989680 ;  /* 0x009896800000995d */ /* 0x008fea0003900000 */
[----:B------:R-:W3:Y:S02]  /*a650*/  @!P1 SYNCS.PHASECHK.TRANS64 P1, [R4+URZ], R3 ;  /* 0x00000003040095a7 */ /* 0x000ee4000802007f */
[----:B---3--:R-:W-:Y:S05]  /*a660*/  @!P1 BRA `(.L_x_20) ;  /* 0xfffffffc00f09947 */ /* 0x008fea000383ffff */
[----:B------:R-:W-:Y:S05]  /*a670*/  BRA `(.L_x_19) ;  /* 0xffffff6c00747947 */ /* 0x000fea000383ffff */
.L_x_25:
[----:B0-----:R0:W1:Y:S02]  /*a680*/  SYNCS.PHASECHK.TRANS64.TRYWAIT P1, [R7+URZ], R8 ;  /* 0x00000008070075a7 */ /* 0x001064000802017f */
[----:B-1----:R-:W-:Y:S05]  /*a690*/  @!P1 NANOSLEEP.SYNCS 0x989680 ;  /* 0x009896800000995d */ /* 0x002fea0003900000 */
[----:B------:R-:W1:Y:S02]  /*a6a0*/  @!P1 SYNCS.PHASECHK.TRANS64 P1, [R7+URZ], R8 ;  /* 0x00000008070095a7 */ /* 0x000e64000802007f */
[----:B-1----:R-:W-:Y:S05]  /*a6b0*/  @!P1 BRA `(.L_x_25) ;  /* 0xfffffffc00f09947 */ /* 0x002fea000383ffff */
[----:B------:R-:W-:Y:S05]  /*a6c0*/  BRA `(.L_x_24) ;  /* 0xffffff8000447947 */ /* 0x000fea000383ffff */
.L_x_33:
[----:B0-----:R0:W1:Y:S02]  /*a6d0*/  SYNCS.PHASECHK.TRANS64.TRYWAIT P1, [R10+URZ], R9 ;  /* 0x000000090a0075a7 */ /* 0x001064000802017f */
[----:B-1----:R-:W-:Y:S05]  /*a6e0*/  @!P1 NANOSLEEP.SYNCS 0x989680 ;  /* 0x009896800000995d */ /* 0x002fea0003900000 */
[----:B------:R-:W1:Y:S02]  /*a6f0*/  @!P1 SYNCS.PHASECHK.TRANS64 P1, [R10+URZ], R9 ;  /* 0x000000090a0095a7 */ /* 0x000e64000802007f */
[----:B-1----:R-:W-:Y:S05]  /*a700*/  @!P1 BRA `(.L_x_33) ;  /* 0xfffffffc00f09947 */ /* 0x002fea000383ffff */
[----:B------:R-:W-:Y:S05]  /*a710*/  BRA `(.L_x_32) ;  /* 0xffffff9000f47947 */ /* 0x000fea000383ffff */
.L_x_178:
[----:B------:R-:W-:Y:S01]  /*a720*/  BSSY B0, `(.L_x_203) ;  /* 0x0000006000007945 */ /* 0x000fe20003800000 */
[----:B------:R-:W-:-:S07]  /*a730*/  IMAD.MOV.U32 R15, RZ, RZ, -0x1 ;  /* 0xffffffffff0f7424 */ /* 0x000fce00078e00ff */
[----:B------:R-:W-:Y:S05]  /*a740*/  WARPSYNC.COLLECTIVE R15, `(.L_x_204) ;  /* 0x000000000f0c7348 */ /* 0x000fea0003c00000 */
[----:B------:R-:W-:Y:S02]  /*a750*/  ELECT P6, UR62, PT ;  /* 0x00000000003e782f */ /* 0x000fe400038c0000 */
[----:B------:R-:W-:Y:S01]  /*a760*/  MOV R14, UR62 ;  /* 0x0000003e000e7c02 */ /* 0x000fe20008000f00 */
[----:B------:R-:W-:Y:S10]  /*a770*/  ENDCOLLECTIVE ;  /* 0x000000000000791b */ /* 0x000ff40003800000 */
.L_x_204:
[----:B------:R-:W-:Y:S05]  /*a780*/  BSYNC B0 ;  /* 0x0000000000007941 */ /* 0x000fea0003800000 */
.L_x_203:
[----:B------:R-:W-:Y:S05]  /*a790*/  BRA `(.L_x_205) ;  /* 0xffffffec00347947 */ /* 0x000fea000383ffff */
.L_x_183:
[----:B0-----:R0:W2:Y:S02]  /*a7a0*/  SYNCS.PHASECHK.TRANS64.TRYWAIT P0, [R7+URZ+0x28], R4 ;  /* 0x00002804070075a7 */ /* 0x0010a4000800017f */
[----:B--2---:R-:W-:Y:S05]  /*a7b0*/  @!P0 NANOSLEEP.SYNCS 0x989680 ;  /* 0x009896800000895d */ /* 0x004fea0003900000 */
[----:B------:R-:W2:Y:S02]  /*a7c0*/  @!P0 SYNCS.PHASECHK.TRANS64 P0, [R7+URZ+0x28], R4 ;  /* 0x00002804070085a7 */ /* 0x000ea4000800007f */
[----:B--2---:R-:W-:Y:S05]  /*a7d0*/  @!P0 BRA `(.L_x_183) ;  /* 0xfffffffc00f08947 */ /* 0x004fea000383ffff */
[----:B------:R-:W-:Y:S05]  /*a7e0*/  BRA `(.L_x_206) ;  /* 0xfffffff0000c7947 */ /* 0x000fea000383ffff */
.L_x_192:
[----:B------:R-:W-:Y:S01]  /*a7f0*/  BSSY B0, `(.L_x_207) ;  /* 0x0000006000007945 */ /* 0x000fe20003800000 */
[----:B------:R-:W-:-:S07]  /*a800*/  IMAD.MOV.U32 R15, RZ, RZ, -0x1 ;  /* 0xffffffffff0f7424 */ /* 0x000fce00078e00ff */
[----:B------:R-:W-:Y:S05]  /*a810*/  WARPSYNC.COLLECTIVE R15, `(.L_x_208) ;  /* 0x000000000f0c7348 */ /* 0x000fea0003c00000 */
[----:B------:R-:W-:Y:S02]  /*a820*/  ELECT P6, UR62, PT ;  /* 0x00000000003e782f */ /* 0x000fe400038c0000 */
[----:B------:R-:W-:Y:S01]  /*a830*/  MOV R14, UR62 ;  /* 0x0000003e000e7c02 */ /* 0x000fe20008000f00 */
[----:B------:R-:W-:Y:S10]  /*a840*/  ENDCOLLECTIVE ;  /* 0x000000000000791b */ /* 0x000ff40003800000 */
.L_x_208:
[----:B------:R-:W-:Y:S05]  /*a850*/  BSYNC B0 ;  /* 0x0000000000007941 */ /* 0x000fea0003800000 */
.L_x_207:
[----:B------:R-:W-:Y:S05]  /*a860*/  BRA `(.L_x_209) ;  /* 0xfffffff8007c7947 */ /* 0x000fea000383ffff */
.L_x_196:
[----:B0-----:R0:W1:Y:S02]  /*a870*/  SYNCS.PHASECHK.TRANS64.TRYWAIT P0, [R5+URZ], R2 ;  /* 0x00000002050075a7 */ /* 0x001064000800017f */
[----:B-1----:R-:W-:Y:S05]  /*a880*/  @!P0 NANOSLEEP.SYNCS 0x989680 ;  /* 0x009896800000895d */ /* 0x002fea0003900000 */
[----:B------:R-:W1:Y:S02]  /*a890*/  @!P0 SYNCS.PHASECHK.TRANS64 P0, [R5+URZ], R2 ;  /* 0x00000002050085a7 */ /* 0x000e64000800007f */
[----:B-1----:R-:W-:Y:S05]  /*a8a0*/  @!P0 BRA `(.L_x_196) ;  /* 0xfffffffc00f08947 */ /* 0x002fea000383ffff */
[----:B------:R-:W-:Y:S05]  /*a8b0*/  BRA `(.L_x_210) ;  /* 0xfffffff800bc7947 */ /* 0x000fea000383ffff */
.L_x_197:
[----:B0-----:R0:W1:Y:S02]  /*a8c0*/  SYNCS.PHASECHK.TRANS64.TRYWAIT P0, [R7+URZ], R4 ;  /* 0x00000004070075a7 */ /* 0x001064000800017f */
[----:B-1----:R-:W-:Y:S05]  /*a8d0*/  @!P0 NANOSLEEP.SYNCS 0x989680 ;  /* 0x009896800000895d */ /* 0x002fea0003900000 */
[----:B------:R-:W1:Y:S02]  /*a8e0*/  @!P0 SYNCS.PHASECHK.TRANS64 P0, [R7+URZ], R4 ;  /* 0x00000004070085a7 */ /* 0x000e64000800007f */
[----:B-1----:R-:W-:Y:S05]  /*a8f0*/  @!P0 BRA `(.L_x_197) ;  /* 0xfffffffc00f08947 */ /* 0x002fea000383ffff */
[----:B------:R-:W-:Y:S05]  /*a900*/  BRA `(.L_x_211) ;  /* 0xfffffff800cc7947 */ /* 0x000fea000383ffff */
.L_x_198:
[----:B0-----:R0:W1:Y:S02]  /*a910*/  SYNCS.PHASECHK.TRANS64.TRYWAIT P0, [R6+URZ], R5 ;  /* 0x00000005060075a7 */ /* 0x001064000800017f */
[----:B-1----:R-:W-:Y:S05]  /*a920*/  @!P0 NANOSLEEP.SYNCS 0x989680 ;  /* 0x009896800000895d */ /* 0x002fea0003900000 */
[----:B------:R-:W1:Y:S02]  /*a930*/  @!P0 SYNCS.PHASECHK.TRANS64 P0, [R6+URZ], R5 ;  /* 0x00000005060085a7 */ /* 0x000e64000800007f */
[----:B-1----:R-:W-:Y:S05]  /*a940*/  @!P0 BRA `(.L_x_198) ;  /* 0xfffffffc00f08947 */ /* 0x002fea000383ffff */
[----:B------:R-:W-:Y:S05]  /*a950*/  BRA `(.L_x_212) ;  /* 0xfffffff800dc7947 */ /* 0x000fea000383ffff */
.L_x_199:
[----:B-1----:R1:W2:Y:S02]  /*a960*/  SYNCS.PHASECHK.TRANS64.TRYWAIT P0, [R7+URZ], R4 ;  /* 0x00000004070075a7 */ /* 0x0022a4000800017f */
[----:B--2---:R-:W-:Y:S05]  /*a970*/  @!P0 NANOSLEEP.SYNCS 0x989680 ;  /* 0x009896800000895d */ /* 0x004fea0003900000 */
[----:B------:R-:W2:Y:S02]  /*a980*/  @!P0 SYNCS.PHASECHK.TRANS64 P0, [R7+URZ], R4 ;  /* 0x00000004070085a7 */ /* 0x000ea4000800007f */
[----:B--2---:R-:W-:Y:S05]  /*a990*/  @!P0 BRA `(.L_x_199) ;  /* 0xfffffffc00f08947 */ /* 0x004fea000383ffff */
[----:B------:R-:W-:Y:S05]  /*a9a0*/  BRA `(.L_x_213) ;  /* 0xfffffff800e47947 */ /* 0x000fea000383ffff */
.L_x_214:
[----:B------:R-:W-:-:S00]  /*a9b0*/  BRA `(.L_x_214) ;  /* 0xfffffffc00fc7947 */ /* 0x000fc0000383ffff */
[----:B------:R-:W-:-:S00]  /*a9c0*/  NOP ;  /* 0x0000000000007918 */ /* 0x000fc00000000000 */
        /* <DEDUP_REMOVED lines=11> */
.L_x_215:


//--------------------- .nv.global.init           --------------------------
	.section	.nv.global.init,"aw",@progbits
.nv.global.init:
	.type		$str$24,@object
	.size		$str$24,($str$25 - $str$24)
$str$24:
        /*0000*/ 	.byte	0x28, 0x61, 0x64, 0x64, 0x72, 0x65, 0x73, 0x73, 0x20, 0x26, 0x20, 0x6d, 0x61, 0x73, 0x6b, 0x29
        /*0010*/ 	.byte	0x20, 0x3d, 0x3d, 0x20, 0x30, 0x00
	.type		$str$25,@object
	.size		$str$25,(__unnamed_2 - $str$25)
$str$25:
        /*0016*/ 	.byte	0x2f, 0x74, 0x6d, 0x70, 0x2f, 0x63, 0x75, 0x74, 0x6c, 0x61, 0x73, 0x73, 0x5f, 0x73, 0x77, 0x65
        /*0026*/ 	.byte	0x65, 0x70, 0x5f, 0x73, 0x72, 0x63, 0x2f, 0x69, 0x6e, 0x63, 0x6c, 0x75, 0x64, 0x65, 0x2f, 0x63
        /*0036*/ 	.byte	0x75, 0x74, 0x65, 0x2f, 0x70, 0x6f, 0x69, 0x6e, 0x74, 0x65, 0x72, 0x5f, 0x66, 0x6c, 0x61, 0x67
        /*0046*/ 	.byte	0x67, 0x65, 0x64, 0x2e, 0x68, 0x70, 0x70, 0x00
	.type		__unnamed_2,@object
	.size		__unnamed_2,(__unnamed_1 - __unnamed_2)
__unnamed_2:
        /*004e*/ 	.byte	0x61, 0x75, 0x74, 0x6f, 0x20, 0x63, 0x75, 0x74, 0x65, 0x3a, 0x3a, 0x61, 0x73, 0x5f, 0x70, 0x6f
        /* <DEDUP_REMOVED lines=27> */
        /*020e*/ 	.byte	0x3e, 0x3e, 0x3e, 0x3e, 0x20, 0x26, 0x5d, 0x00
	.type		__unnamed_1,@object
	.size		__unnamed_1,(.L_0 - __unnamed_1)
__unnamed_1:
        /* <DEDUP_REMOVED lines=28> */
        /*03d6*/ 	.byte	0x33, 0x32, 0x37, 0x36, 0x38, 0x3e, 0x3e, 0x3e, 0x3e, 0x3e, 0x20, 0x26, 0x5d, 0x00
.L_0:


//--------------------- .nv.shared._ZN7cutlass13device_kernelINS_4gemm6kernel13GemmUniversalIN4cute5tupleIJiiiiEEENS1_10collective13CollectiveMmaINS1_39MainloopSm90TmaGmmaRmemAWarpSpecializedILi5ENS5_IJNS4_1CILi1EEESB_SB_EEENS1_35KernelTmaWarpSpecializedCooperativeEEENS5_IJNSA_ILi256EEENSA_ILi64EEENSA_ILi128EEEEEEaNS5_IJSB_llEEEaNS5_IJlSB_lEEENS4_8TiledMMAINS4_8MMA_AtomIJNS4_4SM904GMMA26MMA_64x64x32_S32S8S8_RS_TNEEEENS4_6LayoutINS5_IJNSA_ILi2EEESB_SB_EEENS5_IJSB_NSA_ILi0EEESU_EEEEENS5_IJNS4_10UnderscoreESX_SX_EEEEENS4_13SM90_TMA_LOADENS4_14ComposedLayoutINS4_7SwizzleILi3ELi4ELi3EEENS4_18smem_ptr_flag_bitsILi8EEENSR_INS5_IJSH_NSA_ILi8EEEEEENS5_IJSB_SH_EEEEEEENS4_9Copy_AtomIJNS4_39AutoVectorizingCopyWithAssumedAlignmentILi128EEEaEEENS4_8identityES10_NS11_IS13_S15_NSR_INS5_IJS16_SH_EEENS5_IJSH_SB_EEEEEEEvS1F_EENS_8epilogue10collective6detail29Sm90TmaWarpSpecializedAdapterINS1M_15DefaultEpilogueIaSK_SK_NS1L_6thread17LinearCombinationIaLi1EiiLNS1Q_9ScaleType4KindE0ELNS_15FloatRoundStyleE2EaEENS1_15EpilogueDefaultEEEEEvvEEEEvNT_6ParamsE --------------------------
	.section	.nv.shared._ZN7cutlass13device_kernelINS_4gemm6kernel13GemmUniversalIN4cute5tupleIJiiiiEEENS1_10collective13CollectiveMmaINS1_39MainloopSm90TmaGmmaRmemAWarpSpecializedILi5ENS5_IJNS4_1CILi1EEESB_SB_EEENS1_35KernelTmaWarpSpecializedCooperativeEEENS5_IJNSA_ILi256EEENSA_ILi64EEENSA_ILi128EEEEEEaNS5_IJSB_llEEEaNS5_IJlSB_lEEENS4_8TiledMMAINS4_8MMA_AtomIJNS4_4SM904GMMA26MMA_64x64x32_S32S8S8_RS_TNEEEENS4_6LayoutINS5_IJNSA_ILi2EEESB_SB_EEENS5_IJSB_NSA_ILi0EEESU_EEEEENS5_IJNS4_10UnderscoreESX_SX_EEEEENS4_13SM90_TMA_LOADENS4_14ComposedLayoutINS4_7SwizzleILi3ELi4ELi3EEENS4_18smem_ptr_flag_bitsILi8EEENSR_INS5_IJSH_NSA_ILi8EEEEEENS5_IJSB_SH_EEEEEEENS4_9Copy_AtomIJNS4_39AutoVectorizingCopyWithAssumedAlignmentILi128EEEaEEENS4_8identityES10_NS11_IS13_S15_NSR_INS5_IJS16_SH_EEENS5_IJSH_SB_EEEEEEEvS1F_EENS_8epilogue10collective6detail29Sm90TmaWarpSpecializedAdapterINS1M_15DefaultEpilogueIaSK_SK_NS1L_6thread17LinearCombinationIaLi1EiiLNS1Q_9ScaleType4KindE0ELNS_15FloatRoundStyleE2EaEENS1_15EpilogueDefaultEEEEEvvEEEEvNT_6ParamsE,"aw",@nobits
	.sectionflags	@""
	.align	16
	.zero		1024


//--------------------- .nv.shared.reserved.0     --------------------------
	.section	.nv.shared.reserved.0,"aw",@nobits
	.weak		__nv_reservedSMEM_offset_0_alias
	.size		__nv_reservedSMEM_offset_0_alias, 0, 0
	.other		__nv_reservedSMEM_offset_0_alias,@"STO_CUDA_RESERVED_SHARED STV_DEFAULT"
__nv_reservedSMEM_offset_0_alias:
	.zero		0


//--------------------- .nv.global                --------------------------
	.section	.nv.global,"aw",@nobits
.nv.global:
	.type		_ZN40_INTERNAL_81887d23_4_k_cu_810ddadc_347494cute1_E,@object
	.size		_ZN40_INTERNAL_81887d23_4_k_cu_810ddadc_347494cute1_E,(_ZN40_INTERNAL_81887d23_4_k_cu_810ddadc_347494cuda3std3__45__cpo6cbeginE - _ZN40_INTERNAL_81887d23_4_k_cu_810ddadc_347494cute1_E)
_ZN40_INTERNAL_81887d23_4_k_cu_810ddadc_347494cute1_E:
	.zero		1
	.type		_ZN40_INTERNAL_81887d23_4_k_cu_810ddadc_347494cuda3std3__45__cpo6cbeginE,@object
	.size		_ZN40_INTERNAL_81887d23_4_k_cu_810ddadc_347494cuda3std3__45__cpo6cbeginE,(_ZN40_INTERNAL_81887d23_4_k_cu_810ddadc_347494cuda3std3__48in_placeE - _ZN40_INTERNAL_81887d23_4_k_cu_810ddadc_347494cuda3std3__45__cpo6cbeginE)
_ZN40_INTERNAL_81887d23_4_k_cu_810ddadc_347494cuda3std3__45__cpo6cbeginE:
	.zero		1
	.type		_ZN40_INTERNAL_81887d23_4_k_cu_810ddadc_347494cuda3std3__48in_placeE,@object
	.size		_ZN40_INTERNAL_81887d23_4_k_cu_810ddadc_347494cuda3std3__48in_placeE,(_ZN40_INTERNAL_81887d23_4_k_cu_810ddadc_347494cuda3std6ranges3__45__cpo9iter_moveE - _ZN40_INTERNAL_81887d23_4_k_cu_810ddadc_347494cuda3std3__48in_placeE)
_ZN40_INTERNAL_81887d23_4_k_cu_810ddadc_347494cuda3std3__48in_placeE:
	.zero		1
	.type		_ZN40_INTERNAL_81887d23_4_k_cu_810ddadc_347494cuda3std6ranges3__45__cpo9iter_moveE,@object
	.size		_ZN40_INTERNAL_81887d23_4_k_cu_810ddadc_347494cuda3std6ranges3__45__cpo9iter_moveE,(_ZN40_INTERNAL_81887d23_4_k_cu_810ddadc_347494cuda3std3__45__cpo5beginE - _ZN40_INTERNAL_81887d23_4_k_cu_810ddadc_347494cuda3std6ranges3__45__cpo9iter_moveE)
_ZN40_INTERNAL_81887d23_4_k_cu_810ddadc_347494cuda3std6ranges3__45__cpo9iter_moveE:
	.zero		1
	.type		_ZN40_INTERNAL_81887d23_4_k_cu_810ddadc_347494cuda3std3__45__cpo5beginE,@object
	.size		_ZN40_INTERNAL_81887d23_4_k_cu_810ddadc_347494cuda3std3__45__cpo5beginE,(_ZN40_INTERNAL_81887d23_4_k_cu_810ddadc_347494cuda3std3__442_GLOBAL__N__81887d23_4_k_cu_810ddadc_347496ignoreE - _ZN40_INTERNAL_81887d23_4_k_cu_810ddadc_347494cuda3std3__45__cpo5beginE)
_ZN40_INTERNAL_81887d23_4_k_cu_810ddadc_347494cuda3std3__45__cpo5beginE:
	.zero		1
	.type		_ZN40_INTERNAL_81887d23_4_k_cu_810ddadc_347494cuda3std3__442_GLOBAL__N__81887d23_4_k_cu_810ddadc_347496ignoreE,@object
	.size		_ZN40_INTERNAL_81887d23_4_k_cu_810ddadc_347494cuda3std3__442_GLOBAL__N__81887d23_4_k_cu_810ddadc_347496ignoreE,(_ZN40_INTERNAL_81887d23_4_k_cu_810ddadc_347494cute7productE - _ZN40_INTERNAL_81887d23_4_k_cu_810ddadc_347494cuda3std3__442_GLOBAL__N__81887d23_4_k_cu_810ddadc_347496ignoreE)
_ZN40_INTERNAL_81887d23_4_k_cu_810ddadc_347494cuda3std3__442_GLOBAL__N__81887d23_4_k_cu_810ddadc_347496ignoreE:
	.zero		1
	.type		_ZN40_INTERNAL_81887d23_4_k_cu_810ddadc_347494cute7productE,@object
	.size		_ZN40_INTERNAL_81887d23_4_k_cu_810ddadc_347494cute7productE,(_ZN40_INTERNAL_81887d23_4_k_cu_810ddadc_347494cuda3std3__45__cpo3endE - _ZN40_INTERNAL_81887d23_4_k_cu_810ddadc_347494cute7productE)
_ZN40_INTERNAL_81887d23_4_k_cu_810ddadc_347494cute7productE:
	.zero		1
	.type		_ZN40_INTERNAL_81887d23_4_k_cu_810ddadc_347494cuda3std3__45__cpo3endE,@object
	.size		_ZN40_INTERNAL_81887d23_4_k_cu_810ddadc_347494cuda3std3__45__cpo3endE,(_ZN40_INTERNAL_81887d23_4_k_cu_810ddadc_347494cuda3std3__419piecewise_constructE - _ZN40_INTERNAL_81887d23_4_k_cu_810ddadc_347494cuda3std3__45__cpo3endE)
_ZN40_INTERNAL_81887d23_4_k_cu_810ddadc_347494cuda3std3__45__cpo3endE:
	.zero		1
	.type		_ZN40_INTERNAL_81887d23_4_k_cu_810ddadc_347494cuda3std3__419piecewise_constructE,@object
	.size		_ZN40_INTERNAL_81887d23_4_k_cu_810ddadc_347494cuda3std3__419piecewise_constructE,(_ZN40_INTERNAL_81887d23_4_k_cu_810ddadc_347494cuda3std3__45__cpo4cendE - _ZN40_INTERNAL_81887d23_4_k_cu_810ddadc_347494cuda3std3__419piecewise_constructE)
_ZN40_INTERNAL_81887d23_4_k_cu_810ddadc_347494cuda3std3__419piecewise_constructE:
	.zero		1
	.type		_ZN40_INTERNAL_81887d23_4_k_cu_810ddadc_347494cuda3std3__45__cpo4cendE,@object
	.size		_ZN40_INTERNAL_81887d23_4_k_cu_810ddadc_347494cuda3std3__45__cpo4cendE,(_ZN40_INTERNAL_81887d23_4_k_cu_810ddadc_347494cuda3std6ranges3__45__cpo4swapE - _ZN40_INTERNAL_81887d23_4_k_cu_810ddadc_347494cuda3std3__45__cpo4cendE)
_ZN40_INTERNAL_81887d23_4_k_cu_810ddadc_347494cuda3std3__45__cpo4cendE:
	.zero		1
	.type		_ZN40_INTERNAL_81887d23_4_k_cu_810ddadc_347494cuda3std6ranges3__45__cpo4swapE,@object
	.size		_ZN40_INTERNAL_81887d23_4_k_cu_810ddadc_347494cuda3std6ranges3__45__cpo4swapE,(.L_9 - _ZN40_INTERNAL_81887d23_4_k_cu_810ddadc_347494cuda3std6ranges3__45__cpo4swapE)
_ZN40_INTERNAL_81887d23_4_k_cu_810ddadc_347494cuda3std6ranges3__45__cpo4swapE:
	.zero		1
.L_9:


//--------------------- .nv.constant0._ZN7cutlass13device_kernelINS_4gemm6kernel13GemmUniversalIN4cute5tupleIJiiiiEEENS1_10collective13CollectiveMmaINS1_39MainloopSm90TmaGmmaRmemAWarpSpecializedILi5ENS5_IJNS4_1CILi1EEESB_SB_EEENS1_35KernelTmaWarpSpecializedCooperativeEEENS5_IJNSA_ILi256EEENSA_ILi64EEENSA_ILi128EEEEEEaNS5_IJSB_llEEEaNS5_IJlSB_lEEENS4_8TiledMMAINS4_8MMA_AtomIJNS4_4SM904GMMA26MMA_64x64x32_S32S8S8_RS_TNEEEENS4_6LayoutINS5_IJNSA_ILi2EEESB_SB_EEENS5_IJSB_NSA_ILi0EEESU_EEEEENS5_IJNS4_10UnderscoreESX_SX_EEEEENS4_13SM90_TMA_LOADENS4_14ComposedLayoutINS4_7SwizzleILi3ELi4ELi3EEENS4_18smem_ptr_flag_bitsILi8EEENSR_INS5_IJSH_NSA_ILi8EEEEEENS5_IJSB_SH_EEEEEEENS4_9Copy_AtomIJNS4_39AutoVectorizingCopyWithAssumedAlignmentILi128EEEaEEENS4_8identityES10_NS11_IS13_S15_NSR_INS5_IJS16_SH_EEENS5_IJSH_SB_EEEEEEEvS1F_EENS_8epilogue10collective6detail29Sm90TmaWarpSpecializedAdapterINS1M_15DefaultEpilogueIaSK_SK_NS1L_6thread17LinearCombinationIaLi1EiiLNS1Q_9ScaleType4KindE0ELNS_15FloatRoundStyleE2EaEENS1_15EpilogueDefaultEEEEEvvEEEEvNT_6ParamsE --------------------------
	.section	.nv.constant0._ZN7cutlass13device_kernelINS_4gemm6kernel13GemmUniversalIN4cute5tupleIJiiiiEEENS1_10collective13CollectiveMmaINS1_39MainloopSm90TmaGmmaRmemAWarpSpecializedILi5ENS5_IJNS4_1CILi1EEESB_SB_EEENS1_35KernelTmaWarpSpecializedCooperativeEEENS5_IJNSA_ILi256EEENSA_ILi64EEENSA_ILi128EEEEEEaNS5_IJSB_llEEEaNS5_IJlSB_lEEENS4_8TiledMMAINS4_8MMA_AtomIJNS4_4SM904GMMA26MMA_64x64x32_S32S8S8_RS_TNEEEENS4_6LayoutINS5_IJNSA_ILi2EEESB_SB_EEENS5_IJSB_NSA_ILi0EEESU_EEEEENS5_IJNS4_10UnderscoreESX_SX_EEEEENS4_13SM90_TMA_LOADENS4_14ComposedLayoutINS4_7SwizzleILi3ELi4ELi3EEENS4_18smem_ptr_flag_bitsILi8EEENSR_INS5_IJSH_NSA_ILi8EEEEEENS5_IJSB_SH_EEEEEEENS4_9Copy_AtomIJNS4_39AutoVectorizingCopyWithAssumedAlignmentILi128EEEaEEENS4_8identityES10_NS11_IS13_S15_NSR_INS5_IJS16_SH_EEENS5_IJSH_SB_EEEEEEEvS1F_EENS_8epilogue10collective6detail29Sm90TmaWarpSpecializedAdapterINS1M_15DefaultEpilogueIaSK_SK_NS1L_6thread17LinearCombinationIaLi1EiiLNS1Q_9ScaleType4KindE0ELNS_15FloatRoundStyleE2EaEENS1_15EpilogueDefaultEEEEEvvEEEEvNT_6ParamsE,"a",@progbits
	.sectionflags	@""
	.align	4
.nv.constant0._ZN7cutlass13device_kernelINS_4gemm6kernel13GemmUniversalIN4cute5tupleIJiiiiEEENS1_10collective13CollectiveMmaINS1_39MainloopSm90TmaGmmaRmemAWarpSpecializedILi5ENS5_IJNS4_1CILi1EEESB_SB_EEENS1_35KernelTmaWarpSpecializedCooperativeEEENS5_IJNSA_ILi256EEENSA_ILi64EEENSA_ILi128EEEEEEaNS5_IJSB_llEEEaNS5_IJlSB_lEEENS4_8TiledMMAINS4_8MMA_AtomIJNS4_4SM904GMMA26MMA_64x64x32_S32S8S8_RS_TNEEEENS4_6LayoutINS5_IJNSA_ILi2EEESB_SB_EEENS5_IJSB_NSA_ILi0EEESU_EEEEENS5_IJNS4_10UnderscoreESX_SX_EEEEENS4_13SM90_TMA_LOADENS4_14ComposedLayoutINS4_7SwizzleILi3ELi4ELi3EEENS4_18smem_ptr_flag_bitsILi8EEENSR_INS5_IJSH_NSA_ILi8EEEEEENS5_IJSB_SH_EEEEEEENS4_9Copy_AtomIJNS4_39AutoVectorizingCopyWithAssumedAlignmentILi128EEEaEEENS4_8identityES10_NS11_IS13_S15_NSR_INS5_IJS16_SH_EEENS5_IJSH_SB_EEEEEEEvS1F_EENS_8epilogue10collective6detail29Sm90TmaWarpSpecializedAdapterINS1M_15DefaultEpilogueIaSK_SK_NS1L_6thread17LinearCombinationIaLi1EiiLNS1Q_9ScaleType4KindE0ELNS_15FloatRoundStyleE2EaEENS1_15EpilogueDefaultEEEEEvvEEEEvNT_6ParamsE:
	.zero		1664


//--------------------- SYMBOLS --------------------------

	.type		.nv.reservedSmem.offset0,@object
	.size		.nv.reservedSmem.offset0,0x4
	.type		__assertfail,@function
